//
// Generated by NVIDIA NVVM Compiler
//
// Compiler Build ID: CL-36424714
// Cuda compilation tools, release 13.0, V13.0.88
// Based on NVVM 20.0.0
//

.version 9.0
.target sm_100
.address_size 64

	// .globl	otto_batch_f32

.visible .entry otto_batch_f32(
	.param .u64 .ptr .align 1 otto_batch_f32_param_0,
	.param .u64 .ptr .align 1 otto_batch_f32_param_1,
	.param .u64 .ptr .align 1 otto_batch_f32_param_2,
	.param .u64 .ptr .align 1 otto_batch_f32_param_3,
	.param .u64 .ptr .align 1 otto_batch_f32_param_4,
	.param .u64 .ptr .align 1 otto_batch_f32_param_5,
	.param .u64 .ptr .align 1 otto_batch_f32_param_6,
	.param .u32 otto_batch_f32_param_7,
	.param .u32 otto_batch_f32_param_8,
	.param .u32 otto_batch_f32_param_9,
	.param .u64 .ptr .align 1 otto_batch_f32_param_10,
	.param .u64 .ptr .align 1 otto_batch_f32_param_11
)
{
	.local .align 8 .b8 	__local_depot0[144];
	.reg .b64 	%SP;
	.reg .b64 	%SPL;
	.reg .pred 	%p<25>;
	.reg .b32 	%r<42>;
	.reg .b32 	%f<11>;
	.reg .b64 	%rd<46>;
	.reg .b64 	%fd<110>;

	mov.u64 	%SPL, __local_depot0;
	ld.param.u64 	%rd42, [otto_batch_f32_param_0];
	ld.param.u64 	%rd43, [otto_batch_f32_param_1];
	ld.param.u64 	%rd16, [otto_batch_f32_param_2];
	ld.param.u64 	%rd17, [otto_batch_f32_param_3];
	ld.param.u64 	%rd18, [otto_batch_f32_param_4];
	ld.param.u64 	%rd19, [otto_batch_f32_param_5];
	ld.param.u64 	%rd20, [otto_batch_f32_param_6];
	ld.param.u32 	%r16, [otto_batch_f32_param_7];
	ld.param.u32 	%r17, [otto_batch_f32_param_8];
	ld.param.u64 	%rd21, [otto_batch_f32_param_10];
	ld.param.u64 	%rd22, [otto_batch_f32_param_11];
	add.u64 	%rd1, %SPL, 0;
	add.u64 	%rd2, %SPL, 72;
	mov.u32 	%r1, %ctaid.x;
	setp.ge.s32 	%p1, %r1, %r17;
	mov.u32 	%r18, %tid.x;
	setp.ne.s32 	%p2, %r18, 0;
	or.pred  	%p3, %p2, %p1;
	@%p3 bra 	$L__BB0_13;
	cvta.to.global.u64 	%rd3, %rd21;
	mul.wide.u32 	%rd30, %r1, 4;
	add.s64 	%rd25, %rd19, %rd30;
	// begin inline asm
	ld.global.nc.s32 %r19, [%rd25];
	// end inline asm
	max.s32 	%r2, %r19, 1;
	add.s64 	%rd26, %rd18, %rd30;
	// begin inline asm
	ld.global.nc.s32 %r20, [%rd26];
	// end inline asm
	max.s32 	%r22, %r20, 1;
	shr.u32 	%r23, %r2, 1;
	max.u32 	%r24, %r23, 1;
	mul.lo.s32 	%r3, %r22, %r2;
	add.s32 	%r4, %r24, 1;
	add.s64 	%rd27, %rd16, %rd30;
	// begin inline asm
	ld.global.nc.s32 %r21, [%rd27];
	// end inline asm
	max.s32 	%r25, %r21, 1;
	add.s32 	%r26, %r25, 1;
	cvt.rn.f64.u32 	%fd1, %r26;
	add.s64 	%rd28, %rd17, %rd30;
	// begin inline asm
	ld.global.nc.f32 %f3, [%rd28];
	// end inline asm
	cvt.f64.f32 	%fd2, %f3;
	add.s64 	%rd29, %rd20, %rd30;
	// begin inline asm
	ld.global.nc.f32 %f4, [%rd29];
	// end inline asm
	add.f64 	%fd41, %fd2, 0d4069000000000000;
	div.rn.f64 	%fd3, %fd41, 0d4069000000000000;
	mov.f64 	%fd42, 0d4069000000000000;
	sub.f64 	%fd43, %fd42, %fd2;
	div.rn.f64 	%fd4, %fd43, 0d4069000000000000;
	mov.b64 	%rd31, 0;
	st.local.u64 	[%rd1], %rd31;
	st.local.u64 	[%rd2], %rd31;
	st.local.u64 	[%rd1+8], %rd31;
	st.local.u64 	[%rd2+8], %rd31;
	st.local.u64 	[%rd1+16], %rd31;
	st.local.u64 	[%rd2+16], %rd31;
	st.local.u64 	[%rd1+24], %rd31;
	st.local.u64 	[%rd2+24], %rd31;
	st.local.u64 	[%rd1+32], %rd31;
	st.local.u64 	[%rd2+32], %rd31;
	st.local.u64 	[%rd1+40], %rd31;
	st.local.u64 	[%rd2+40], %rd31;
	st.local.u64 	[%rd1+48], %rd31;
	st.local.u64 	[%rd2+48], %rd31;
	st.local.u64 	[%rd1+56], %rd31;
	st.local.u64 	[%rd2+56], %rd31;
	st.local.u64 	[%rd1+64], %rd31;
	st.local.u64 	[%rd2+64], %rd31;
	setp.lt.s32 	%p4, %r16, 1;
	@%p4 bra 	$L__BB0_13;
	mul.lo.s32 	%r29, %r16, %r1;
	mul.wide.s32 	%rd32, %r29, 4;
	add.s64 	%rd4, %rd3, %rd32;
	fma.rn.f64 	%fd5, %fd2, 0dBF847AE147AE147B, 0d3FF0000000000000;
	neg.s32 	%r36, %r16;
	cvta.to.global.u64 	%rd33, %rd22;
	add.s64 	%rd44, %rd33, %rd32;
	mov.f64 	%fd46, 0d4000000000000000;
	div.rn.f64 	%fd6, %fd46, %fd1;
	add.s32 	%r30, %r3, 1;
	cvt.rn.f64.u32 	%fd47, %r30;
	div.rn.f64 	%fd7, %fd46, %fd47;
	add.s32 	%r31, %r2, 1;
	cvt.rn.f64.u32 	%fd48, %r31;
	div.rn.f64 	%fd8, %fd46, %fd48;
	cvt.rn.f64.u32 	%fd49, %r4;
	div.rn.f64 	%fd9, %fd46, %fd49;
	mov.f64 	%fd96, 0d0000000000000000;
	mov.f64 	%fd94, 0d7FF8000000000000;
	mov.b32 	%r38, 1;
	mov.b32 	%r37, 0;
	mov.u64 	%rd45, %rd4;
	mov.f64 	%fd95, %fd94;
	mov.f64 	%fd97, %fd96;
	mov.u32 	%r40, %r37;
	mov.f64 	%fd106, %fd96;
	mov.f64 	%fd105, %fd96;
	mov.f64 	%fd100, %fd96;
	mov.f64 	%fd101, %fd96;
	mov.f64 	%fd102, %fd96;
$L__BB0_3:
	// begin inline asm
	ld.global.nc.f32 %f5, [%rd42];
	// end inline asm
	abs.f32 	%f7, %f5;
	setp.equ.f32 	%p5, %f7, 0f7F800000;
	cvt.f64.f32 	%fd50, %f5;
	selp.f64 	%fd51, 0d0000000000000000, %fd50, %p5;
	// begin inline asm
	ld.global.nc.f32 %f6, [%rd43];
	// end inline asm
	cvt.f64.f32 	%fd52, %f6;
	mul.f64 	%fd53, %fd9, %fd52;
	mul.f64 	%fd54, %fd8, %fd52;
	mul.f64 	%fd55, %fd7, %fd52;
	mov.f64 	%fd56, 0d3FF0000000000000;
	sub.f64 	%fd57, %fd56, %fd53;
	mul.f64 	%fd58, %fd102, %fd57;
	fma.rn.f64 	%fd102, %fd53, %fd51, %fd58;
	sub.f64 	%fd59, %fd56, %fd54;
	mul.f64 	%fd60, %fd101, %fd59;
	fma.rn.f64 	%fd101, %fd54, %fd51, %fd60;
	sub.f64 	%fd61, %fd56, %fd55;
	mul.f64 	%fd62, %fd100, %fd61;
	fma.rn.f64 	%fd100, %fd55, %fd51, %fd62;
	sub.f64 	%fd63, %fd101, %fd100;
	cvt.f64.f32 	%fd64, %f4;
	add.f64 	%fd65, %fd63, %fd64;
	setp.neu.f64 	%p6, %fd65, 0d0000000000000000;
	div.rn.f64 	%fd66, %fd102, %fd65;
	selp.f64 	%fd22, %fd66, 0d0000000000000000, %p6;
	cvt.rn.f32.f64 	%f8, %fd22;
	st.global.f32 	[%rd44], %f8;
	setp.eq.s32 	%p7, %r37, 0;
	@%p7 bra 	$L__BB0_7;
	setp.lt.u32 	%p8, %r37, 9;
	@%p8 bra 	$L__BB0_6;
	mul.wide.s32 	%rd36, %r40, 8;
	add.s64 	%rd37, %rd1, %rd36;
	ld.local.f64 	%fd67, [%rd37];
	sub.f64 	%fd105, %fd105, %fd67;
	add.s64 	%rd38, %rd2, %rd36;
	ld.local.f64 	%fd68, [%rd38];
	sub.f64 	%fd106, %fd106, %fd68;
$L__BB0_6:
	sub.f64 	%fd69, %fd22, %fd97;
	setp.gt.f64 	%p9, %fd69, 0d0000000000000000;
	max.f64 	%fd70, %fd69, 0d0000000000000000;
	neg.f64 	%fd71, %fd69;
	selp.f64 	%fd72, 0d0000000000000000, %fd71, %p9;
	mul.wide.s32 	%rd39, %r40, 8;
	add.s64 	%rd40, %rd1, %rd39;
	st.local.f64 	[%rd40], %fd70;
	add.s64 	%rd41, %rd2, %rd39;
	st.local.f64 	[%rd41], %fd72;
	add.f64 	%fd105, %fd70, %fd105;
	add.f64 	%fd106, %fd72, %fd106;
	setp.eq.s32 	%p10, %r40, 8;
	add.s32 	%r32, %r40, 1;
	selp.b32 	%r40, 0, %r32, %p10;
$L__BB0_7:
	add.f64 	%fd74, %fd105, %fd106;
	setp.lt.u32 	%p11, %r37, 9;
	setp.eq.f64 	%p12, %fd74, 0d0000000000000000;
	mov.f64 	%fd107, 0d0000000000000000;
	or.pred  	%p13, %p11, %p12;
	@%p13 bra 	$L__BB0_9;
	sub.f64 	%fd75, %fd105, %fd106;
	div.rn.f64 	%fd76, %fd75, %fd74;
	abs.f64 	%fd107, %fd76;
$L__BB0_9:
	setp.ne.s32 	%p14, %r37, 0;
	mul.f64 	%fd77, %fd6, %fd107;
	mov.f64 	%fd78, 0d3FF0000000000000;
	sub.f64 	%fd79, %fd78, %fd77;
	mul.f64 	%fd80, %fd96, %fd79;
	fma.rn.f64 	%fd96, %fd77, %fd22, %fd80;
	@%p14 bra 	$L__BB0_11;
	mul.f64 	%fd95, %fd5, %fd96;
	cvt.f64.f32 	%fd90, %f3;
	fma.rn.f64 	%fd91, %fd90, 0d3F847AE147AE147B, 0d3FF0000000000000;
	mul.f64 	%fd94, %fd91, %fd96;
	setp.gt.f64 	%p23, %fd96, %fd95;
	selp.f64 	%fd92, %fd3, %fd4, %p23;
	mul.f64 	%fd93, %fd95, %fd92;
	cvt.rn.f32.f64 	%f10, %fd93;
	st.global.f32 	[%rd4], %f10;
	bra.uni 	$L__BB0_12;
$L__BB0_11:
	mul.f64 	%fd81, %fd5, %fd96;
	cvt.f64.f32 	%fd82, %f3;
	fma.rn.f64 	%fd83, %fd82, 0d3F847AE147AE147B, 0d3FF0000000000000;
	mul.f64 	%fd84, %fd83, %fd96;
	setp.gt.f64 	%p15, %fd96, %fd95;
	max.f64 	%fd85, %fd81, %fd95;
	selp.f64 	%fd37, %fd85, %fd81, %p15;
	setp.lt.f64 	%p16, %fd96, %fd94;
	min.f64 	%fd86, %fd84, %fd94;
	selp.f64 	%fd38, %fd86, %fd84, %p16;
	setp.eq.s32 	%p17, %r38, -1;
	setp.gt.f64 	%p18, %fd96, %fd94;
	setp.eq.s32 	%p19, %r38, 1;
	setp.lt.f64 	%p20, %fd96, %fd95;
	selp.b32 	%r33, -1, %r38, %p20;
	selp.b32 	%r34, %r33, %r38, %p19;
	selp.b32 	%r35, 1, %r34, %p18;
	selp.b32 	%r38, %r35, %r34, %p17;
	setp.eq.s32 	%p21, %r38, 1;
	selp.f64 	%fd87, %fd37, %fd38, %p21;
	setp.gt.f64 	%p22, %fd96, %fd87;
	selp.f64 	%fd88, %fd3, %fd4, %p22;
	mul.f64 	%fd89, %fd87, %fd88;
	cvt.rn.f32.f64 	%f9, %fd89;
	st.global.f32 	[%rd45], %f9;
	mov.f64 	%fd95, %fd37;
	mov.f64 	%fd94, %fd38;
$L__BB0_12:
	add.s32 	%r37, %r37, 1;
	add.s32 	%r36, %r36, 1;
	setp.ne.s32 	%p24, %r36, 0;
	add.s64 	%rd45, %rd45, 4;
	add.s64 	%rd44, %rd44, 4;
	add.s64 	%rd43, %rd43, 4;
	add.s64 	%rd42, %rd42, 4;
	mov.f64 	%fd97, %fd22;
	@%p24 bra 	$L__BB0_3;
$L__BB0_13:
	ret;

}
	// .globl	otto_many_series_one_param_f32
.visible .entry otto_many_series_one_param_f32(
	.param .u64 .ptr .align 1 otto_many_series_one_param_f32_param_0,
	.param .u32 otto_many_series_one_param_f32_param_1,
	.param .u32 otto_many_series_one_param_f32_param_2,
	.param .u32 otto_many_series_one_param_f32_param_3,
	.param .f32 otto_many_series_one_param_f32_param_4,
	.param .u32 otto_many_series_one_param_f32_param_5,
	.param .u32 otto_many_series_one_param_f32_param_6,
	.param .f32 otto_many_series_one_param_f32_param_7,
	.param .u64 .ptr .align 1 otto_many_series_one_param_f32_param_8,
	.param .u64 .ptr .align 1 otto_many_series_one_param_f32_param_9
)
{
	.local .align 8 .b8 	__local_depot1[288];
	.reg .b64 	%SP;
	.reg .b64 	%SPL;
	.reg .pred 	%p<32>;
	.reg .b32 	%r<58>;
	.reg .b32 	%f<12>;
	.reg .b64 	%rd<43>;
	.reg .b64 	%fd<141>;

	mov.u64 	%SPL, __local_depot1;
	ld.param.u32 	%r23, [otto_many_series_one_param_f32_param_1];
	ld.param.u32 	%r24, [otto_many_series_one_param_f32_param_2];
	ld.param.u32 	%r25, [otto_many_series_one_param_f32_param_3];
	ld.param.u32 	%r26, [otto_many_series_one_param_f32_param_5];
	ld.param.u32 	%r27, [otto_many_series_one_param_f32_param_6];
	add.u64 	%rd1, %SPL, 0;
	add.u64 	%rd2, %SPL, 72;
	add.u64 	%rd3, %SPL, 144;
	add.u64 	%rd4, %SPL, 216;
	mov.u32 	%r48, %ctaid.x;
	setp.ge.s32 	%p1, %r48, %r24;
	mov.u32 	%r28, %tid.x;
	setp.ne.s32 	%p2, %r28, 0;
	or.pred  	%p3, %p2, %p1;
	@%p3 bra 	$L__BB1_19;
	ld.param.f32 	%f8, [otto_many_series_one_param_f32_param_4];
	shr.u32 	%r29, %r27, 31;
	add.s32 	%r30, %r27, %r29;
	shr.s32 	%r31, %r30, 1;
	max.s32 	%r32, %r31, 1;
	max.s32 	%r2, %r27, 1;
	max.s32 	%r33, %r26, 1;
	mul.lo.s32 	%r34, %r27, %r33;
	max.s32 	%r3, %r34, 1;
	add.s32 	%r4, %r32, 1;
	max.s32 	%r35, %r25, 1;
	add.s32 	%r36, %r35, 1;
	cvt.rn.f64.u32 	%fd1, %r36;
	cvt.f64.f32 	%fd2, %f8;
	add.f64 	%fd56, %fd2, 0d4069000000000000;
	div.rn.f64 	%fd3, %fd56, 0d4069000000000000;
	mov.f64 	%fd57, 0d4069000000000000;
	sub.f64 	%fd58, %fd57, %fd2;
	div.rn.f64 	%fd4, %fd58, 0d4069000000000000;
	mov.b64 	%rd12, 0;
	st.local.u64 	[%rd1], %rd12;
	st.local.u64 	[%rd2], %rd12;
	st.local.u64 	[%rd1+8], %rd12;
	st.local.u64 	[%rd2+8], %rd12;
	st.local.u64 	[%rd1+16], %rd12;
	st.local.u64 	[%rd2+16], %rd12;
	st.local.u64 	[%rd1+24], %rd12;
	st.local.u64 	[%rd2+24], %rd12;
	st.local.u64 	[%rd1+32], %rd12;
	st.local.u64 	[%rd2+32], %rd12;
	st.local.u64 	[%rd1+40], %rd12;
	st.local.u64 	[%rd2+40], %rd12;
	st.local.u64 	[%rd1+48], %rd12;
	st.local.u64 	[%rd2+48], %rd12;
	st.local.u64 	[%rd1+56], %rd12;
	st.local.u64 	[%rd2+56], %rd12;
	st.local.u64 	[%rd1+64], %rd12;
	st.local.u64 	[%rd2+64], %rd12;
	st.local.u64 	[%rd3], %rd12;
	st.local.u64 	[%rd4], %rd12;
	st.local.u64 	[%rd3+8], %rd12;
	st.local.u64 	[%rd4+8], %rd12;
	st.local.u64 	[%rd3+16], %rd12;
	st.local.u64 	[%rd4+16], %rd12;
	st.local.u64 	[%rd3+24], %rd12;
	st.local.u64 	[%rd4+24], %rd12;
	st.local.u64 	[%rd3+32], %rd12;
	st.local.u64 	[%rd4+32], %rd12;
	st.local.u64 	[%rd3+40], %rd12;
	st.local.u64 	[%rd4+40], %rd12;
	st.local.u64 	[%rd3+48], %rd12;
	st.local.u64 	[%rd4+48], %rd12;
	st.local.u64 	[%rd3+56], %rd12;
	st.local.u64 	[%rd4+56], %rd12;
	st.local.u64 	[%rd3+64], %rd12;
	st.local.u64 	[%rd4+64], %rd12;
	setp.lt.s32 	%p4, %r23, 1;
	@%p4 bra 	$L__BB1_19;
	fma.rn.f64 	%fd5, %fd2, 0dBF847AE147AE147B, 0d3FF0000000000000;
	neg.s32 	%r50, %r23;
	mov.f64 	%fd61, 0d4000000000000000;
	div.rn.f64 	%fd6, %fd61, %fd1;
	add.s32 	%r39, %r3, 1;
	cvt.rn.f64.u32 	%fd62, %r39;
	div.rn.f64 	%fd7, %fd61, %fd62;
	add.s32 	%r40, %r2, 1;
	cvt.rn.f64.u32 	%fd63, %r40;
	div.rn.f64 	%fd8, %fd61, %fd63;
	cvt.rn.f64.u32 	%fd64, %r4;
	div.rn.f64 	%fd9, %fd61, %fd64;
	mov.f64 	%fd119, 0d0000000000000000;
	mov.f64 	%fd117, 0d7FF8000000000000;
	mov.b32 	%r52, 1;
	mov.b32 	%r49, 0;
	mov.u32 	%r51, %r49;
	mov.f64 	%fd118, %fd117;
	mov.f64 	%fd120, %fd119;
	mov.u32 	%r56, %r49;
	mov.f64 	%fd137, %fd119;
	mov.f64 	%fd136, %fd119;
	mov.f64 	%fd123, %fd119;
	mov.f64 	%fd124, %fd119;
	mov.f64 	%fd125, %fd119;
	mov.f64 	%fd126, %fd119;
	mov.u32 	%r55, %r49;
	mov.f64 	%fd132, %fd119;
	mov.f64 	%fd131, %fd119;
$L__BB1_3:
	ld.param.u64 	%rd39, [otto_many_series_one_param_f32_param_0];
	mul.wide.s32 	%rd13, %r48, 4;
	cvta.to.global.u64 	%rd14, %rd39;
	add.s64 	%rd15, %rd14, %rd13;
	ld.global.nc.f32 	%f3, [%rd15];
	abs.f32 	%f4, %f3;
	setp.equ.f32 	%p5, %f4, 0f7F800000;
	cvt.f64.f32 	%fd65, %f3;
	selp.f64 	%fd22, 0d0000000000000000, %fd65, %p5;
	setp.eq.s32 	%p6, %r51, 0;
	@%p6 bra 	$L__BB1_7;
	setp.lt.u32 	%p7, %r51, 9;
	@%p7 bra 	$L__BB1_6;
	mul.wide.s32 	%rd16, %r55, 8;
	add.s64 	%rd17, %rd1, %rd16;
	ld.local.f64 	%fd66, [%rd17];
	sub.f64 	%fd131, %fd131, %fd66;
	add.s64 	%rd18, %rd2, %rd16;
	ld.local.f64 	%fd67, [%rd18];
	sub.f64 	%fd132, %fd132, %fd67;
$L__BB1_6:
	sub.f64 	%fd68, %fd22, %fd123;
	setp.gt.f64 	%p8, %fd68, 0d0000000000000000;
	max.f64 	%fd69, %fd68, 0d0000000000000000;
	neg.f64 	%fd70, %fd68;
	selp.f64 	%fd71, 0d0000000000000000, %fd70, %p8;
	mul.wide.s32 	%rd19, %r55, 8;
	add.s64 	%rd20, %rd1, %rd19;
	st.local.f64 	[%rd20], %fd69;
	add.s64 	%rd21, %rd2, %rd19;
	st.local.f64 	[%rd21], %fd71;
	add.f64 	%fd131, %fd69, %fd131;
	add.f64 	%fd132, %fd71, %fd132;
	setp.eq.s32 	%p9, %r55, 8;
	add.s32 	%r41, %r55, 1;
	selp.b32 	%r55, 0, %r41, %p9;
$L__BB1_7:
	add.f64 	%fd73, %fd131, %fd132;
	setp.lt.u32 	%p10, %r51, 9;
	setp.eq.f64 	%p11, %fd73, 0d0000000000000000;
	mov.f64 	%fd133, 0d0000000000000000;
	or.pred  	%p12, %p10, %p11;
	@%p12 bra 	$L__BB1_9;
	sub.f64 	%fd74, %fd131, %fd132;
	div.rn.f64 	%fd75, %fd74, %fd73;
	abs.f64 	%fd133, %fd75;
$L__BB1_9:
	ld.param.u64 	%rd42, [otto_many_series_one_param_f32_param_9];
	ld.param.f32 	%f11, [otto_many_series_one_param_f32_param_7];
	mul.f64 	%fd76, %fd9, %fd133;
	mul.f64 	%fd77, %fd8, %fd133;
	mul.f64 	%fd78, %fd7, %fd133;
	mov.f64 	%fd79, 0d3FF0000000000000;
	sub.f64 	%fd80, %fd79, %fd76;
	mul.f64 	%fd81, %fd126, %fd80;
	fma.rn.f64 	%fd126, %fd76, %fd22, %fd81;
	sub.f64 	%fd82, %fd79, %fd77;
	mul.f64 	%fd83, %fd125, %fd82;
	fma.rn.f64 	%fd125, %fd77, %fd22, %fd83;
	sub.f64 	%fd84, %fd79, %fd78;
	mul.f64 	%fd85, %fd124, %fd84;
	fma.rn.f64 	%fd124, %fd78, %fd22, %fd85;
	sub.f64 	%fd86, %fd125, %fd124;
	cvt.f64.f32 	%fd87, %f11;
	add.f64 	%fd88, %fd86, %fd87;
	setp.neu.f64 	%p14, %fd88, 0d0000000000000000;
	div.rn.f64 	%fd89, %fd126, %fd88;
	selp.f64 	%fd37, %fd89, 0d0000000000000000, %p14;
	cvt.rn.f32.f64 	%f5, %fd37;
	cvta.to.global.u64 	%rd22, %rd42;
	mul.wide.s32 	%rd23, %r48, 4;
	add.s64 	%rd24, %rd22, %rd23;
	st.global.f32 	[%rd24], %f5;
	@%p6 bra 	$L__BB1_13;
	@%p10 bra 	$L__BB1_12;
	mul.wide.s32 	%rd25, %r56, 8;
	add.s64 	%rd26, %rd3, %rd25;
	ld.local.f64 	%fd90, [%rd26];
	sub.f64 	%fd136, %fd136, %fd90;
	add.s64 	%rd27, %rd4, %rd25;
	ld.local.f64 	%fd91, [%rd27];
	sub.f64 	%fd137, %fd137, %fd91;
$L__BB1_12:
	sub.f64 	%fd92, %fd37, %fd120;
	setp.gt.f64 	%p16, %fd92, 0d0000000000000000;
	max.f64 	%fd93, %fd92, 0d0000000000000000;
	neg.f64 	%fd94, %fd92;
	selp.f64 	%fd95, 0d0000000000000000, %fd94, %p16;
	mul.wide.s32 	%rd28, %r56, 8;
	add.s64 	%rd29, %rd3, %rd28;
	st.local.f64 	[%rd29], %fd93;
	add.s64 	%rd30, %rd4, %rd28;
	st.local.f64 	[%rd30], %fd95;
	add.f64 	%fd136, %fd93, %fd136;
	add.f64 	%fd137, %fd95, %fd137;
	setp.eq.s32 	%p17, %r56, 8;
	add.s32 	%r42, %r56, 1;
	selp.b32 	%r56, 0, %r42, %p17;
$L__BB1_13:
	add.f64 	%fd97, %fd136, %fd137;
	setp.eq.f64 	%p19, %fd97, 0d0000000000000000;
	mov.f64 	%fd138, 0d0000000000000000;
	or.pred  	%p20, %p10, %p19;
	@%p20 bra 	$L__BB1_15;
	sub.f64 	%fd98, %fd136, %fd137;
	div.rn.f64 	%fd99, %fd98, %fd97;
	abs.f64 	%fd138, %fd99;
$L__BB1_15:
	setp.ne.s32 	%p21, %r51, 0;
	mul.f64 	%fd100, %fd6, %fd138;
	mov.f64 	%fd101, 0d3FF0000000000000;
	sub.f64 	%fd102, %fd101, %fd100;
	mul.f64 	%fd103, %fd119, %fd102;
	fma.rn.f64 	%fd119, %fd100, %fd37, %fd103;
	@%p21 bra 	$L__BB1_17;
	ld.param.u64 	%rd41, [otto_many_series_one_param_f32_param_8];
	ld.param.f32 	%f10, [otto_many_series_one_param_f32_param_4];
	mul.f64 	%fd118, %fd5, %fd119;
	cvt.f64.f32 	%fd113, %f10;
	fma.rn.f64 	%fd114, %fd113, 0d3F847AE147AE147B, 0d3FF0000000000000;
	mul.f64 	%fd117, %fd114, %fd119;
	setp.gt.f64 	%p30, %fd119, %fd118;
	selp.f64 	%fd115, %fd3, %fd4, %p30;
	mul.f64 	%fd116, %fd118, %fd115;
	cvt.rn.f32.f64 	%f7, %fd116;
	cvta.to.global.u64 	%rd36, %rd41;
	mov.u32 	%r47, %ctaid.x;
	mul.wide.u32 	%rd37, %r47, 4;
	add.s64 	%rd38, %rd36, %rd37;
	st.global.f32 	[%rd38], %f7;
	bra.uni 	$L__BB1_18;
$L__BB1_17:
	ld.param.u64 	%rd40, [otto_many_series_one_param_f32_param_8];
	ld.param.f32 	%f9, [otto_many_series_one_param_f32_param_4];
	mul.f64 	%fd104, %fd5, %fd119;
	cvt.f64.f32 	%fd105, %f9;
	fma.rn.f64 	%fd106, %fd105, 0d3F847AE147AE147B, 0d3FF0000000000000;
	mul.f64 	%fd107, %fd106, %fd119;
	setp.gt.f64 	%p22, %fd119, %fd118;
	max.f64 	%fd108, %fd104, %fd118;
	selp.f64 	%fd52, %fd108, %fd104, %p22;
	setp.lt.f64 	%p23, %fd119, %fd117;
	min.f64 	%fd109, %fd107, %fd117;
	selp.f64 	%fd53, %fd109, %fd107, %p23;
	setp.eq.s32 	%p24, %r52, -1;
	setp.gt.f64 	%p25, %fd119, %fd117;
	setp.eq.s32 	%p26, %r52, 1;
	setp.lt.f64 	%p27, %fd119, %fd118;
	selp.b32 	%r43, -1, %r52, %p27;
	selp.b32 	%r44, %r43, %r52, %p26;
	selp.b32 	%r45, 1, %r44, %p25;
	selp.b32 	%r52, %r45, %r44, %p24;
	setp.eq.s32 	%p28, %r52, 1;
	selp.f64 	%fd110, %fd52, %fd53, %p28;
	setp.gt.f64 	%p29, %fd119, %fd110;
	selp.f64 	%fd111, %fd3, %fd4, %p29;
	mul.f64 	%fd112, %fd110, %fd111;
	cvt.rn.f32.f64 	%f6, %fd112;
	mul.wide.s32 	%rd31, %r49, 4;
	cvta.to.global.u64 	%rd32, %rd40;
	mov.u32 	%r46, %ctaid.x;
	mul.wide.u32 	%rd33, %r46, 4;
	add.s64 	%rd34, %rd32, %rd33;
	add.s64 	%rd35, %rd34, %rd31;
	st.global.f32 	[%rd35], %f6;
	mov.f64 	%fd118, %fd52;
	mov.f64 	%fd117, %fd53;
$L__BB1_18:
	add.s32 	%r51, %r51, 1;
	add.s32 	%r50, %r50, 1;
	setp.ne.s32 	%p31, %r50, 0;
	add.s32 	%r49, %r49, %r24;
	add.s32 	%r48, %r48, %r24;
	mov.f64 	%fd120, %fd37;
	mov.f64 	%fd123, %fd22;
	@%p31 bra 	$L__BB1_3;
$L__BB1_19:
	ret;

}


// ===== COMPILED SASS (sm_100) =====

	.target	sm_100

	.elftype	@"ET_EXEC"


//--------------------- .note.nv.tkinfo           --------------------------
	.section	.note.nv.tkinfo,"",@"SHT_NOTE"
	.sectionflags	@"SHF_NOTE_NV_TKINFO"
	.tkinfo
        /*0018*/ 	.word	0x00000002
        /*0030*/ 	.string	""
        /*0030*/ 	.string	"ptxas"
        /*0030*/ 	.string	"Cuda compilation tools, release 13.0, V13.0.88"
        /*0030*/ 	.string	"Build cuda_13.0.r13.0/compiler.36424714_0"
        /*0030*/ 	.string	"-arch sm_100 -m 64 "



//--------------------- .note.nv.cuinfo           --------------------------
	.section	.note.nv.cuinfo,"",@"SHT_NOTE"
	.sectionflags	@"SHF_NOTE_NV_CUINFO"
        /*0018*/ 	.short	0x0002
        /*001a*/ 	.short	0x0064
        /*001c*/ 	.short	0x0082
	.zero		2


//--------------------- .nv.info                  --------------------------
	.section	.nv.info,"",@"SHT_CUDA_INFO"
	.align	4


	//----- nvinfo : EIATTR_REGCOUNT
	.align		4
        /*0000*/ 	.byte	0x04, 0x2f
        /*0002*/ 	.short	(.L_1 - .L_0)
	.align		4
.L_0:
        /*0004*/ 	.word	index@(otto_batch_f32)
        /*0008*/ 	.word	0x0000003a


	//----- nvinfo : EIATTR_FRAME_SIZE
	.align		4
.L_1:
        /*000c*/ 	.byte	0x04, 0x11
        /*000e*/ 	.short	(.L_3 - .L_2)
	.align		4
.L_2:
        /*0010*/ 	.word	index@($__internal_1_$__cuda_sm20_div_rn_f64_full)
        /*0014*/ 	.word	0x00000090


	//----- nvinfo : EIATTR_FRAME_SIZE
	.align		4
.L_3:
        /*0018*/ 	.byte	0x04, 0x11
        /*001a*/ 	.short	(.L_5 - .L_4)
	.align		4
.L_4:
        /*001c*/ 	.word	index@(otto_batch_f32)
        /*0020*/ 	.word	0x00000090


	//----- nvinfo : EIATTR_REGCOUNT
	.align		4
.L_5:
        /*0024*/ 	.byte	0x04, 0x2f
        /*0026*/ 	.short	(.L_7 - .L_6)
	.align		4
.L_6:
        /*0028*/ 	.word	index@(otto_many_series_one_param_f32)
        /*002c*/ 	.word	0x00000032


	//----- nvinfo : EIATTR_FRAME_SIZE
	.align		4
.L_7:
        /*0030*/ 	.byte	0x04, 0x11
        /*0032*/ 	.short	(.L_9 - .L_8)
	.align		4
.L_8:
        /*0034*/ 	.word	index@($__internal_0_$__cuda_sm20_div_rn_f64_full)
        /*0038*/ 	.word	0x00000120


	//----- nvinfo : EIATTR_FRAME_SIZE
	.align		4
.L_9:
        /*003c*/ 	.byte	0x04, 0x11
        /*003e*/ 	.short	(.L_11 - .L_10)
	.align		4
.L_10:
        /*0040*/ 	.word	index@(otto_many_series_one_param_f32)
        /*0044*/ 	.word	0x00000120


	//----- nvinfo : EIATTR_MIN_STACK_SIZE
	.align		4
.L_11:
        /*0048*/ 	.byte	0x04, 0x12
        /*004a*/ 	.short	(.L_13 - .L_12)
	.align		4
.L_12:
        /*004c*/ 	.word	index@(otto_many_series_one_param_f32)
        /*0050*/ 	.word	0x00000120


	//----- nvinfo : EIATTR_MIN_STACK_SIZE
	.align		4
.L_13:
        /*0054*/ 	.byte	0x04, 0x12
        /*0056*/ 	.short	(.L_15 - .L_14)
	.align		4
.L_14:
        /*0058*/ 	.word	index@(otto_batch_f32)
        /*005c*/ 	.word	0x00000090
.L_15:


//--------------------- .nv.compat                --------------------------
	.section	.nv.compat,"",@"SHT_CUDA_COMPAT_INFO"
	.align	4
        /*0000*/ 	.byte	0x02, 0x09, 0x00, 0x00, 0x02, 0x02, 0x01, 0x00, 0x02, 0x05, 0x05, 0x00, 0x03, 0x07, 0x01, 0x01
        /*0010*/ 	.byte	0x02, 0x03, 0x00, 0x00, 0x02, 0x06, 0x01, 0x00, 0x04, 0x0b, 0x08, 0x00, 0x01, 0x00, 0x00, 0x00
        /*0020*/ 	.byte	0x00, 0x00, 0x00, 0x00


//--------------------- .nv.info.otto_many_series_one_param_f32 --------------------------
	.section	.nv.info.otto_many_series_one_param_f32,"",@"SHT_CUDA_INFO"
	.sectionflags	@""
	.align	4


	//----- nvinfo : EIATTR_CUDA_API_VERSION
	.align		4
        /*0000*/ 	.byte	0x04, 0x37
        /*0002*/ 	.short	(.L_17 - .L_16)
.L_16:
        /*0004*/ 	.word	0x00000082


	//----- nvinfo : EIATTR_KPARAM_INFO
	.align		4
.L_17:
        /*0008*/ 	.byte	0x04, 0x17
        /*000a*/ 	.short	(.L_19 - .L_18)
.L_18:
        /*000c*/ 	.word	0x00000000
        /*0010*/ 	.short	0x0009
        /*0012*/ 	.short	0x0030
        /*0014*/ 	.byte	0x00, 0xf5, 0x21, 0x00


	//----- nvinfo : EIATTR_KPARAM_INFO
	.align		4
.L_19:
        /*0018*/ 	.byte	0x04, 0x17
        /*001a*/ 	.short	(.L_21 - .L_20)
.L_20:
        /*001c*/ 	.word	0x00000000
        /*0020*/ 	.short	0x0008
        /*0022*/ 	.short	0x0028
        /*0024*/ 	.byte	0x00, 0xf5, 0x21, 0x00


	//----- nvinfo : EIATTR_KPARAM_INFO
	.align		4
.L_21:
        /*0028*/ 	.byte	0x04, 0x17
        /*002a*/ 	.short	(.L_23 - .L_22)
.L_22:
        /*002c*/ 	.word	0x00000000
        /*0030*/ 	.short	0x0007
        /*0032*/ 	.short	0x0020
        /*0034*/ 	.byte	0x00, 0xf0, 0x11, 0x00


	//----- nvinfo : EIATTR_KPARAM_INFO
	.align		4
.L_23:
        /*0038*/ 	.byte	0x04, 0x17
        /*003a*/ 	.short	(.L_25 - .L_24)
.L_24:
        /*003c*/ 	.word	0x00000000
        /*0040*/ 	.short	0x0006
        /*0042*/ 	.short	0x001c
        /*0044*/ 	.byte	0x00, 0xf0, 0x11, 0x00


	//----- nvinfo : EIATTR_KPARAM_INFO
	.align		4
.L_25:
        /*0048*/ 	.byte	0x04, 0x17
        /*004a*/ 	.short	(.L_27 - .L_26)
.L_26:
        /*004c*/ 	.word	0x00000000
        /*0050*/ 	.short	0x0005
        /*0052*/ 	.short	0x0018
        /*0054*/ 	.byte	0x00, 0xf0, 0x11, 0x00


	//----- nvinfo : EIATTR_KPARAM_INFO
	.align		4
.L_27:
        /*0058*/ 	.byte	0x04, 0x17
        /*005a*/ 	.short	(.L_29 - .L_28)
.L_28:
        /*005c*/ 	.word	0x00000000
        /*0060*/ 	.short	0x0004
        /*0062*/ 	.short	0x0014
        /*0064*/ 	.byte	0x00, 0xf0, 0x11, 0x00


	//----- nvinfo : EIATTR_KPARAM_INFO
	.align		4
.L_29:
        /*0068*/ 	.byte	0x04, 0x17
        /*006a*/ 	.short	(.L_31 - .L_30)
.L_30:
        /*006c*/ 	.word	0x00000000
        /*0070*/ 	.short	0x0003
        /*0072*/ 	.short	0x0010
        /*0074*/ 	.byte	0x00, 0xf0, 0x11, 0x00


	//----- nvinfo : EIATTR_KPARAM_INFO
	.align		4
.L_31:
        /*0078*/ 	.byte	0x04, 0x17
        /*007a*/ 	.short	(.L_33 - .L_32)
.L_32:
        /*007c*/ 	.word	0x00000000
        /*0080*/ 	.short	0x0002
        /*0082*/ 	.short	0x000c
        /*0084*/ 	.byte	0x00, 0xf0, 0x11, 0x00


	//----- nvinfo : EIATTR_KPARAM_INFO
	.align		4
.L_33:
        /*0088*/ 	.byte	0x04, 0x17
        /*008a*/ 	.short	(.L_35 - .L_34)
.L_34:
        /*008c*/ 	.word	0x00000000
        /*0090*/ 	.short	0x0001
        /*0092*/ 	.short	0x0008
        /*0094*/ 	.byte	0x00, 0xf0, 0x11, 0x00


	//----- nvinfo : EIATTR_KPARAM_INFO
	.align		4
.L_35:
        /*0098*/ 	.byte	0x04, 0x17
        /*009a*/ 	.short	(.L_37 - .L_36)
.L_36:
        /*009c*/ 	.word	0x00000000
        /*00a0*/ 	.short	0x0000
        /*00a2*/ 	.short	0x0000
        /*00a4*/ 	.byte	0x00, 0xf5, 0x21, 0x00


	//----- nvinfo : EIATTR_SPARSE_MMA_MASK
	.align		4
.L_37:
        /*00a8*/ 	.byte	0x03, 0x50
        /*00aa*/ 	.short	0x0000


	//----- nvinfo : EIATTR_MAXREG_COUNT
	.align		4
        /*00ac*/ 	.byte	0x03, 0x1b
        /*00ae*/ 	.short	0x00ff


	//----- nvinfo : EIATTR_MERCURY_ISA_VERSION
	.align		4
        /*00b0*/ 	.byte	0x03, 0x5f
        /*00b2*/ 	.short	0x0101


	//----- nvinfo : EIATTR_VRC_CTA_INIT_COUNT
	.align		4
        /*00b4*/ 	.byte	0x02, 0x4a
	.zero		1
	.zero		1


	//----- nvinfo : EIATTR_EXIT_INSTR_OFFSETS
	.align		4
        /*00b8*/ 	.byte	0x04, 0x1c
        /*00ba*/ 	.short	(.L_39 - .L_38)


	//   ....[0]....
.L_38:
        /*00bc*/ 	.word	0x00000080


	//   ....[1]....
        /*00c0*/ 	.word	0x00000600


	//   ....[2]....
        /*00c4*/ 	.word	0x00002090


	//----- nvinfo : EIATTR_CRS_STACK_SIZE
	.align		4
.L_39:
        /*00c8*/ 	.byte	0x04, 0x1e
        /*00ca*/ 	.short	(.L_41 - .L_40)
.L_40:
        /*00cc*/ 	.word	0x00000000


	//----- nvinfo : EIATTR_CBANK_PARAM_SIZE
	.align		4
.L_41:
        /*00d0*/ 	.byte	0x03, 0x19
        /*00d2*/ 	.short	0x0038


	//----- nvinfo : EIATTR_PARAM_CBANK
	.align		4
        /*00d4*/ 	.byte	0x04, 0x0a
        /*00d6*/ 	.short	(.L_43 - .L_42)
	.align		4
.L_42:
        /*00d8*/ 	.word	index@(.nv.constant0.otto_many_series_one_param_f32)
        /*00dc*/ 	.short	0x0380
        /*00de*/ 	.short	0x0038


	//----- nvinfo : EIATTR_SW_WAR
	.align		4
.L_43:
        /*00e0*/ 	.byte	0x04, 0x36
        /*00e2*/ 	.short	(.L_45 - .L_44)
.L_44:
        /*00e4*/ 	.word	0x00000008
.L_45:


//--------------------- .nv.info.otto_batch_f32   --------------------------
	.section	.nv.info.otto_batch_f32,"",@"SHT_CUDA_INFO"
	.sectionflags	@""
	.align	4


	//----- nvinfo : EIATTR_CUDA_API_VERSION
	.align		4
        /*0000*/ 	.byte	0x04, 0x37
        /*0002*/ 	.short	(.L_47 - .L_46)
.L_46:
        /*0004*/ 	.word	0x00000082


	//----- nvinfo : EIATTR_KPARAM_INFO
	.align		4
.L_47:
        /*0008*/ 	.byte	0x04, 0x17
        /*000a*/ 	.short	(.L_49 - .L_48)
.L_48:
        /*000c*/ 	.word	0x00000000
        /*0010*/ 	.short	0x000b
        /*0012*/ 	.short	0x0050
        /*0014*/ 	.byte	0x00, 0xf5, 0x21, 0x00


	//----- nvinfo : EIATTR_KPARAM_INFO
	.align		4
.L_49:
        /*0018*/ 	.byte	0x04, 0x17
        /*001a*/ 	.short	(.L_51 - .L_50)
.L_50:
        /*001c*/ 	.word	0x00000000
        /*0020*/ 	.short	0x000a
        /*0022*/ 	.short	0x0048
        /*0024*/ 	.byte	0x00, 0xf5, 0x21, 0x00


	//----- nvinfo : EIATTR_KPARAM_INFO
	.align		4
.L_51:
        /*0028*/ 	.byte	0x04, 0x17
        /*002a*/ 	.short	(.L_53 - .L_52)
.L_52:
        /*002c*/ 	.word	0x00000000
        /*0030*/ 	.short	0x0009
        /*0032*/ 	.short	0x0040
        /*0034*/ 	.byte	0x00, 0xf0, 0x11, 0x00


	//----- nvinfo : EIATTR_KPARAM_INFO
	.align		4
.L_53:
        /*0038*/ 	.byte	0x04, 0x17
        /*003a*/ 	.short	(.L_55 - .L_54)
.L_54:
        /*003c*/ 	.word	0x00000000
        /*0040*/ 	.short	0x0008
        /*0042*/ 	.short	0x003c
        /*0044*/ 	.byte	0x00, 0xf0, 0x11, 0x00


	//----- nvinfo : EIATTR_KPARAM_INFO
	.align		4
.L_55:
        /*0048*/ 	.byte	0x04, 0x17
        /*004a*/ 	.short	(.L_57 - .L_56)
.L_56:
        /*004c*/ 	.word	0x00000000
        /*0050*/ 	.short	0x0007
        /*0052*/ 	.short	0x0038
        /*0054*/ 	.byte	0x00, 0xf0, 0x11, 0x00


	//----- nvinfo : EIATTR_KPARAM_INFO
	.align		4
.L_57:
        /*0058*/ 	.byte	0x04, 0x17
        /*005a*/ 	.short	(.L_59 - .L_58)
.L_58:
        /*005c*/ 	.word	0x00000000
        /*0060*/ 	.short	0x0006
        /*0062*/ 	.short	0x0030
        /*0064*/ 	.byte	0x00, 0xf5, 0x21, 0x00


	//----- nvinfo : EIATTR_KPARAM_INFO
	.align		4
.L_59:
        /*0068*/ 	.byte	0x04, 0x17
        /*006a*/ 	.short	(.L_61 - .L_60)
.L_60:
        /*006c*/ 	.word	0x00000000
        /*0070*/ 	.short	0x0005
        /*0072*/ 	.short	0x0028
        /*0074*/ 	.byte	0x00, 0xf5, 0x21, 0x00


	//----- nvinfo : EIATTR_KPARAM_INFO
	.align		4
.L_61:
        /*0078*/ 	.byte	0x04, 0x17
        /*007a*/ 	.short	(.L_63 - .L_62)
.L_62:
        /*007c*/ 	.word	0x00000000
        /*0080*/ 	.short	0x0004
        /*0082*/ 	.short	0x0020
        /*0084*/ 	.byte	0x00, 0xf5, 0x21, 0x00


	//----- nvinfo : EIATTR_KPARAM_INFO
	.align		4
.L_63:
        /*0088*/ 	.byte	0x04, 0x17
        /*008a*/ 	.short	(.L_65 - .L_64)
.L_64:
        /*008c*/ 	.word	0x00000000
        /*0090*/ 	.short	0x0003
        /*0092*/ 	.short	0x0018
        /*0094*/ 	.byte	0x00, 0xf5, 0x21, 0x00


	//----- nvinfo : EIATTR_KPARAM_INFO
	.align		4
.L_65:
        /*0098*/ 	.byte	0x04, 0x17
        /*009a*/ 	.short	(.L_67 - .L_66)
.L_66:
        /*009c*/ 	.word	0x00000000
        /*00a0*/ 	.short	0x0002
        /*00a2*/ 	.short	0x0010
        /*00a4*/ 	.byte	0x00, 0xf5, 0x21, 0x00


	//----- nvinfo : EIATTR_KPARAM_INFO
	.align		4
.L_67:
        /*00a8*/ 	.byte	0x04, 0x17
        /*00aa*/ 	.short	(.L_69 - .L_68)
.L_68:
        /*00ac*/ 	.word	0x00000000
        /*00b0*/ 	.short	0x0001
        /*00b2*/ 	.short	0x0008
        /*00b4*/ 	.byte	0x00, 0xf5, 0x21, 0x00


	//----- nvinfo : EIATTR_KPARAM_INFO
	.align		4
.L_69:
        /*00b8*/ 	.byte	0x04, 0x17
        /*00ba*/ 	.short	(.L_71 - .L_70)
.L_70:
        /*00bc*/ 	.word	0x00000000
        /*00c0*/ 	.short	0x0000
        /*00c2*/ 	.short	0x0000
        /*00c4*/ 	.byte	0x00, 0xf5, 0x21, 0x00


	//----- nvinfo : EIATTR_SPARSE_MMA_MASK
	.align		4
.L_71:
        /*00c8*/ 	.byte	0x03, 0x50
        /*00ca*/ 	.short	0x0000


	//----- nvinfo : EIATTR_MAXREG_COUNT
	.align		4
        /*00cc*/ 	.byte	0x03, 0x1b
        /*00ce*/ 	.short	0x00ff


	//----- nvinfo : EIATTR_MERCURY_ISA_VERSION
	.align		4
        /*00d0*/ 	.byte	0x03, 0x5f
        /*00d2*/ 	.short	0x0101


	//----- nvinfo : EIATTR_VRC_CTA_INIT_COUNT
	.align		4
        /*00d4*/ 	.byte	0x02, 0x4a
	.zero		1
	.zero		1


	//----- nvinfo : EIATTR_EXIT_INSTR_OFFSETS
	.align		4
        /*00d8*/ 	.byte	0x04, 0x1c
        /*00da*/ 	.short	(.L_73 - .L_72)


	//   ....[0]....
.L_72:
        /*00dc*/ 	.word	0x000000b0


	//   ....[1]....
        /*00e0*/ 	.word	0x00000740


	//   ....[2]....
        /*00e4*/ 	.word	0x00001a40


	//----- nvinfo : EIATTR_CRS_STACK_SIZE
	.align		4
.L_73:
        /*00e8*/ 	.byte	0x04, 0x1e
        /*00ea*/ 	.short	(.L_75 - .L_74)
.L_74:
        /*00ec*/ 	.word	0x00000000


	//----- nvinfo : EIATTR_CBANK_PARAM_SIZE
	.align		4
.L_75:
        /*00f0*/ 	.byte	0x03, 0x19
        /*00f2*/ 	.short	0x0058


	//----- nvinfo : EIATTR_PARAM_CBANK
	.align		4
        /*00f4*/ 	.byte	0x04, 0x0a
        /*00f6*/ 	.short	(.L_77 - .L_76)
	.align		4
.L_76:
        /*00f8*/ 	.word	index@(.nv.constant0.otto_batch_f32)
        /*00fc*/ 	.short	0x0380
        /*00fe*/ 	.short	0x0058


	//----- nvinfo : EIATTR_SW_WAR
	.align		4
.L_77:
        /*0100*/ 	.byte	0x04, 0x36
        /*0102*/ 	.short	(.L_79 - .L_78)
.L_78:
        /*0104*/ 	.word	0x00000008
.L_79:


//--------------------- .nv.callgraph             --------------------------
	.section	.nv.callgraph,"",@"SHT_CUDA_CALLGRAPH"
	.align	4
	.sectionentsize	8
	.align		4
        /*0000*/ 	.word	0x00000000
	.align		4
        /*0004*/ 	.word	0xffffffff
	.align		4
        /*0008*/ 	.word	0x00000000
	.align		4
        /*000c*/ 	.word	0xfffffffe
	.align		4
        /*0010*/ 	.word	0x00000000
	.align		4
        /*0014*/ 	.word	0xfffffffd
	.align		4
        /*0018*/ 	.word	0x00000000
	.align		4
        /*001c*/ 	.word	0xfffffffc


//--------------------- .text.otto_many_series_one_param_f32 --------------------------
	.section	.text.otto_many_series_one_param_f32,"ax",@progbits
	.align	128
        .global         otto_many_series_one_param_f32
        .type           otto_many_series_one_param_f32,@function
        .size           otto_many_series_one_param_f32,(.L_x_41 - otto_many_series_one_param_f32)
        .other          otto_many_series_one_param_f32,@"STO_CUDA_ENTRY STV_DEFAULT"
otto_many_series_one_param_f32:
.text.otto_many_series_one_param_f32:
[----:B------:R-:W0:Y:S01]  /*0000*/  LDC R1, c[0x0][0x37c] ;  /* 0x0000df00ff017b82 */ /* 0x000e220000000800 */
[----:B------:R-:W1:Y:S07]  /*0010*/  S2R R0, SR_TID.X ;  /* 0x0000000000007919 */ /* 0x000e6e0000002100 */
[----:B------:R-:W2:Y:S01]  /*0020*/  S2UR UR21, SR_CTAID.X ;  /* 0x00000000001579c3 */ /* 0x000ea20000002500 */
[----:B0-----:R-:W-:-:S05]  /*0030*/  VIADD R1, R1, 0xfffffee0 ;  /* 0xfffffee001017836 */ /* 0x001fca0000000000 */
[----:B------:R-:W-:Y:S02]  /*0040*/  R2UR UR39, R1 ;  /* 0x00000000012772ca */ /* 0x000fe400000e0000 */
[----:B------:R-:W2:Y:S02]  /*0050*/  LDC R2, c[0x0][0x38c] ;  /* 0x0000e300ff027b82 */ /* 0x000ea40000000800 */
[----:B--2---:R-:W-:-:S04]  /*0060*/  ISETP.LE.AND P0, PT, R2, UR21, PT ;  /* 0x0000001502007c0c */ /* 0x004fc8000bf03270 */
[----:B-1----:R-:W-:-:S13]  /*0070*/  ISETP.NE.OR P0, PT, R0, RZ, P0 ;  /* 0x000000ff0000720c */ /* 0x002fda0000705670 */
[----:B------:R-:W-:Y:S05]  /*0080*/  @P0 EXIT ;  /* 0x000000000000094d */ /* 0x000fea0003800000 */
[----:B------:R-:W0:Y:S01]  /*0090*/  MUFU.RCP64H R5, 200 ;  /* 0x4069000000057908 */ /* 0x000e220000001800 */
[----:B------:R-:W-:Y:S01]  /*00a0*/  IMAD.MOV.U32 R8, RZ, RZ, 0x0 ;  /* 0x00000000ff087424 */ /* 0x000fe200078e00ff */
[----:B------:R-:W1:Y:S01]  /*00b0*/  LDCU UR4, c[0x0][0x394] ;  /* 0x00007280ff0477ac */ /* 0x000e620008000800 */
[----:B------:R-:W-:Y:S02]  /*00c0*/  IMAD.MOV.U32 R9, RZ, RZ, 0x40690000 ;  /* 0x40690000ff097424 */ /* 0x000fe400078e00ff */
[----:B------:R-:W-:-:S06]  /*00d0*/  IMAD.MOV.U32 R4, RZ, RZ, 0x1 ;  /* 0x00000001ff047424 */ /* 0x000fcc00078e00ff */
[----:B0-----:R-:W-:-:S08]  /*00e0*/  DFMA R2, R4, -R8, 1 ;  /* 0x3ff000000402742b */ /* 0x001fd00000000808 */
[----:B------:R-:W-:Y:S02]  /*00f0*/  DFMA R6, R2, R2, R2 ;  /* 0x000000020206722b */ /* 0x000fe40000000002 */
[----:B-1----:R-:W0:Y:S06]  /*0100*/  F2F.F64.F32 R2, UR4 ;  /* 0x0000000400027d10 */ /* 0x002e2c0008201800 */
[----:B------:R-:W-:-:S08]  /*0110*/  DFMA R6, R4, R6, R4 ;  /* 0x000000060406722b */ /* 0x000fd00000000004 */
[----:B------:R-:W-:Y:S02]  /*0120*/  DFMA R4, R6, -R8, 1 ;  /* 0x3ff000000604742b */ /* 0x000fe40000000808 */
[----:B0-----:R-:W-:-:S06]  /*0130*/  DADD R12, R2, 200 ;  /* 0x40690000020c7429 */ /* 0x001fcc0000000000 */
[----:B------:R-:W-:-:S04]  /*0140*/  DFMA R4, R6, R4, R6 ;  /* 0x000000040604722b */ /* 0x000fc80000000006 */
[----:B------:R-:W-:-:S04]  /*0150*/  FSETP.GEU.AND P1, PT, |R13|, 6.5827683646048100446e-37, PT ;  /* 0x036000000d00780b */ /* 0x000fc80003f2e200 */
[----:B------:R-:W-:-:S08]  /*0160*/  DMUL R46, R12, R4 ;  /* 0x000000040c2e7228 */ /* 0x000fd00000000000 */
[----:B------:R-:W-:-:S08]  /*0170*/  DFMA R6, R46, -200, R12 ;  /* 0xc06900002e06782b */ /* 0x000fd0000000000c */
[----:B------:R-:W-:-:S10]  /*0180*/  DFMA R46, R4, R6, R46 ;  /* 0x00000006042e722b */ /* 0x000fd4000000002e */
[----:B------:R-:W-:-:S05]  /*0190*/  FFMA R0, RZ, 3.640625, R47 ;  /* 0x40690000ff007823 */ /* 0x000fca000000002f */
[----:B------:R-:W-:-:S13]  /*01a0*/  FSETP.GT.AND P0, PT, |R0|, 1.469367938527859385e-39, PT ;  /* 0x001000000000780b */ /* 0x000fda0003f04200 */
[----:B------:R-:W-:Y:S05]  /*01b0*/  @P0 BRA P1, `(.L_x_0) ;  /* 0x0000000000180947 */ /* 0x000fea0000800000 */
[----:B------:R-:W-:Y:S01]  /*01c0*/  IMAD.MOV.U32 R14, RZ, RZ, RZ ;  /* 0x000000ffff0e7224 */ /* 0x000fe200078e00ff */
[----:B------:R-:W-:Y:S01]  /*01d0*/  MOV R0, 0x200 ;  /* 0x0000020000007802 */ /* 0x000fe20000000f00 */
[----:B------:R-:W-:-:S07]  /*01e0*/  IMAD.MOV.U32 R35, RZ, RZ, 0x40690000 ;  /* 0x40690000ff237424 */ /* 0x000fce00078e00ff */
[----:B------:R-:W-:Y:S05]  /*01f0*/  CALL.REL.NOINC `($__internal_0_$__cuda_sm20_div_rn_f64_full) ;  /* 0x0000001c00a87944 */ /* 0x000fea0003c00000 */
[----:B------:R-:W-:Y:S02]  /*0200*/  IMAD.MOV.U32 R46, RZ, RZ, R38 ;  /* 0x000000ffff2e7224 */ /* 0x000fe400078e0026 */
[----:B------:R-:W-:-:S07]  /*0210*/  IMAD.MOV.U32 R47, RZ, RZ, R39 ;  /* 0x000000ffff2f7224 */ /* 0x000fce00078e0027 */
.L_x_0:
[----:B------:R-:W0:Y:S01]  /*0220*/  MUFU.RCP64H R5, 200 ;  /* 0x4069000000057908 */ /* 0x000e220000001800 */
[----:B------:R-:W-:Y:S01]  /*0230*/  IMAD.MOV.U32 R6, RZ, RZ, 0x0 ;  /* 0x00000000ff067424 */ /* 0x000fe200078e00ff */
[----:B------:R-:W-:Y:S01]  /*0240*/  DADD R12, -R2, 200 ;  /* 0x40690000020c7429 */ /* 0x000fe20000000100 */
[----:B------:R-:W-:Y:S02]  /*0250*/  IMAD.MOV.U32 R7, RZ, RZ, 0x40690000 ;  /* 0x40690000ff077424 */ /* 0x000fe400078e00ff */
[----:B------:R-:W-:-:S07]  /*0260*/  IMAD.MOV.U32 R4, RZ, RZ, 0x1 ;  /* 0x00000001ff047424 */ /* 0x000fce00078e00ff */
[----:B------:R-:W-:Y:S01]  /*0270*/  FSETP.GEU.AND P1, PT, |R13|, 6.5827683646048100446e-37, PT ;  /* 0x036000000d00780b */ /* 0x000fe20003f2e200 */
[----:B0-----:R-:W-:-:S08]  /*0280*/  DFMA R8, R4, -R6, 1 ;  /* 0x3ff000000408742b */ /* 0x001fd00000000806 */
[----:B------:R-:W-:-:S08]  /*0290*/  DFMA R8, R8, R8, R8 ;  /* 0x000000080808722b */ /* 0x000fd00000000008 */
[----:B------:R-:W-:-:S08]  /*02a0*/  DFMA R8, R4, R8, R4 ;  /* 0x000000080408722b */ /* 0x000fd00000000004 */
[----:B------:R-:W-:-:S08]  /*02b0*/  DFMA R6, R8, -R6, 1 ;  /* 0x3ff000000806742b */ /* 0x000fd00000000806 */
[----:B------:R-:W-:-:S08]  /*02c0*/  DFMA R6, R8, R6, R8 ;  /* 0x000000060806722b */ /* 0x000fd00000000008 */
        /* <DEDUP_REMOVED lines=12> */
.L_x_1:
[----:B------:R-:W0:Y:S01]  /*0390*/  LDCU UR20, c[0x0][0x388] ;  /* 0x00007100ff1477ac */ /* 0x000e220008000800 */
[----:B------:R1:W-:Y:S04]  /*03a0*/  STL.64 [R1], RZ ;  /* 0x000000ff01007387 */ /* 0x0003e80000100a00 */
[----:B------:R1:W-:Y:S04]  /*03b0*/  STL.64 [R1+0x48], RZ ;  /* 0x000048ff01007387 */ /* 0x0003e80000100a00 */
[----:B------:R1:W-:Y:S04]  /*03c0*/  STL.64 [R1+0x8], RZ ;  /* 0x000008ff01007387 */ /* 0x0003e80000100a00 */
[----:B------:R1:W-:Y:S04]  /*03d0*/  STL.64 [R1+0x50], RZ ;  /* 0x000050ff01007387 */ /* 0x0003e80000100a00 */
[----:B------:R1:W-:Y:S01]  /*03e0*/  STL.64 [R1+0x10], RZ ;  /* 0x000010ff01007387 */ /* 0x0003e20000100a00 */
[----:B0-----:R-:W-:-:S03]  /*03f0*/  UISETP.GE.AND UP0, UPT, UR20, 0x1, UPT ;  /* 0x000000011400788c */ /* 0x001fc6000bf06270 */
[----:B------:R1:W-:Y:S03]  /*0400*/  STL.64 [R1+0x58], RZ ;  /* 0x000058ff01007387 */ /* 0x0003e60000100a00 */
[----:B------:R-:W-:Y:S01]  /*0410*/  PLOP3.LUT P0, PT, PT, PT, UP0, 0x80, 0x8 ;  /* 0x000000000008781c */ /* 0x000fe20003f0f008 */
[----:B------:R1:W-:Y:S04]  /*0420*/  STL.64 [R1+0x18], RZ ;  /* 0x000018ff01007387 */ /* 0x0003e80000100a00 */
        /* <DEDUP_REMOVED lines=28> */
[----:B------:R1:W-:Y:S01]  /*05f0*/  STL.64 [R1+0x118], RZ ;  /* 0x000118ff01007387 */ /* 0x0003e20000100a00 */
[----:B------:R-:W-:Y:S05]  /*0600*/  @!P0 EXIT ;  /* 0x000000000000894d */ /* 0x000fea0003800000 */
[----:B------:R-:W0:Y:S01]  /*0610*/  LDCU UR4, c[0x0][0x390] ;  /* 0x00007200ff0477ac */ /* 0x000e220008000800 */
[----:B------:R-:W-:Y:S01]  /*0620*/  IMAD.MOV.U32 R2, RZ, RZ, 0x1 ;  /* 0x00000001ff027424 */ /* 0x000fe200078e00ff */
[----:B------:R-:W-:Y:S02]  /*0630*/  UIADD3 UR20, UPT, UPT, -UR20, URZ, URZ ;  /* 0x000000ff14147290 */ /* 0x000fe4000fffe1ff */
[----:B0-----:R-:W-:-:S04]  /*0640*/  UISETP.LT.AND UP0, UPT, UR4, 0x1, UPT ;  /* 0x000000010400788c */ /* 0x001fc8000bf01270 */
[----:B------:R-:W-:-:S04]  /*0650*/  USEL UR4, UR4, 0x1, !UP0 ;  /* 0x0000000104047887 */ /* 0x000fc8000c000000 */
[----:B------:R-:W-:-:S09]  /*0660*/  UIADD3 UR4, UPT, UPT, UR4, 0x1, URZ ;  /* 0x0000000104047890 */ /* 0x000fd2000fffe0ff */
[----:B------:R-:W0:Y:S02]  /*0670*/  I2F.F64.U32 R14, UR4 ;  /* 0x00000004000e7d12 */ /* 0x000e240008201800 */
[----:B------:R-:W2:Y:S06]  /*0680*/  LDCU.64 UR4, c[0x0][0x398] ;  /* 0x00007300ff0477ac */ /* 0x000eac0008000a00 */
[----:B0-----:R-:W0:Y:S01]  /*0690*/  MUFU.RCP64H R3, R15 ;  /* 0x0000000f00037308 */ /* 0x001e220000001800 */
[----:B--2---:R-:W-:-:S04]  /*06a0*/  UISETP.LT.AND UP0, UPT, UR4, 0x1, UPT ;  /* 0x000000010400788c */ /* 0x004fc8000bf01270 */
[----:B------:R-:W-:-:S04]  /*06b0*/  USEL UR4, UR4, 0x1, !UP0 ;  /* 0x0000000104047887 */ /* 0x000fc8000c000000 */
[----:B------:R-:W-:Y:S01]  /*06c0*/  UIMAD UR4, UR4, UR5, URZ ;  /* 0x00000005040472a4 */ /* 0x000fe2000f8e02ff */
[----:B0-----:R-:W-:-:S03]  /*06d0*/  DFMA R4, R2, -R14, 1 ;  /* 0x3ff000000204742b */ /* 0x001fc6000000080e */
[----:B------:R-:W-:-:S04]  /*06e0*/  UISETP.LT.AND UP0, UPT, UR4, 0x1, UPT ;  /* 0x000000010400788c */ /* 0x000fc8000bf01270 */
[----:B------:R-:W-:Y:S01]  /*06f0*/  USEL UR4, UR4, 0x1, !UP0 ;  /* 0x0000000104047887 */ /* 0x000fe2000c000000 */
[----:B------:R-:W-:-:S08]  /*0700*/  DFMA R4, R4, R4, R4 ;  /* 0x000000040404722b */ /* 0x000fd00000000004 */
[----:B------:R-:W-:-:S08]  /*0710*/  DFMA R4, R2, R4, R2 ;  /* 0x000000040204722b */ /* 0x000fd00000000002 */
[----:B------:R-:W-:-:S08]  /*0720*/  DFMA R2, R4, -R14, 1 ;  /* 0x3ff000000402742b */ /* 0x000fd0000000080e */
[----:B------:R-:W-:-:S08]  /*0730*/  DFMA R2, R4, R2, R4 ;  /* 0x000000020402722b */ /* 0x000fd00000000004 */
[----:B------:R-:W-:-:S08]  /*0740*/  DMUL R8, R2, 2 ;  /* 0x4000000002087828 */ /* 0x000fd00000000000 */
[----:B------:R-:W-:-:S08]  /*0750*/  DFMA R4, R8, -R14, 2 ;  /* 0x400000000804742b */ /* 0x000fd0000000080e */
[----:B------:R-:W-:-:S10]  /*0760*/  DFMA R8, R2, R4, R8 ;  /* 0x000000040208722b */ /* 0x000fd40000000008 */
[----:B------:R-:W-:-:S05]  /*0770*/  FFMA R0, RZ, R15, R9 ;  /* 0x0000000fff007223 */ /* 0x000fca0000000009 */
[----:B------:R-:W-:-:S13]  /*0780*/  FSETP.GT.AND P0, PT, |R0|, 1.469367938527859385e-39, PT ;  /* 0x001000000000780b */ /* 0x000fda0003f04200 */
[----:B------:R-:W-:Y:S05]  /*0790*/  @P0 BRA `(.L_x_2) ;  /* 0x00000000001c0947 */ /* 0x000fea0003800000 */
[----:B------:R-:W-:Y:S01]  /*07a0*/  IMAD.MOV.U32 R35, RZ, RZ, R15 ;  /* 0x000000ffff237224 */ /* 0x000fe200078e000f */
[----:B------:R-:W-:Y:S01]  /*07b0*/  MOV R0, 0x7f0 ;  /* 0x000007f000007802 */ /* 0x000fe20000000f00 */
[----:B------:R-:W-:Y:S02]  /*07c0*/  IMAD.MOV.U32 R12, RZ, RZ, RZ ;  /* 0x000000ffff0c7224 */ /* 0x000fe400078e00ff */
[----:B------:R-:W-:-:S07]  /*07d0*/  IMAD.MOV.U32 R13, RZ, RZ, 0x40000000 ;  /* 0x40000000ff0d7424 */ /* 0x000fce00078e00ff */
[----:B-1----:R-:W-:Y:S05]  /*07e0*/  CALL.REL.NOINC `($__internal_0_$__cuda_sm20_div_rn_f64_full) ;  /* 0x00000018002c7944 */ /* 0x002fea0003c00000 */
[----:B------:R-:W-:Y:S02]  /*07f0*/  IMAD.MOV.U32 R8, RZ, RZ, R38 ;  /* 0x000000ffff087224 */ /* 0x000fe400078e0026 */
[----:B------:R-:W-:-:S07]  /*0800*/  IMAD.MOV.U32 R9, RZ, RZ, R39 ;  /* 0x000000ffff097224 */ /* 0x000fce00078e0027 */
.L_x_2:
[----:B------:R-:W-:Y:S01]  /*0810*/  UIADD3 UR4, UPT, UPT, UR4, 0x1, URZ ;  /* 0x0000000104047890 */ /* 0x000fe2000fffe0ff */
[----:B------:R-:W-:-:S08]  /*0820*/  MOV R2, 0x1 ;  /* 0x0000000100027802 */ /* 0x000fd00000000f00 */
[----:B------:R-:W0:Y:S02]  /*0830*/  I2F.F64.U32 R14, UR4 ;  /* 0x00000004000e7d12 */ /* 0x000e240008201800 */
[----:B------:R-:W2:Y:S06]  /*0840*/  LDCU UR4, c[0x0][0x39c] ;  /* 0x00007380ff0477ac */ /* 0x000eac0008000800 */
[----:B0-----:R-:W0:Y:S01]  /*0850*/  MUFU.RCP64H R3, R15 ;  /* 0x0000000f00037308 */ /* 0x001e220000001800 */
[----:B--2---:R-:W-:-:S04]  /*0860*/  UISETP.LT.AND UP0, UPT, UR4, 0x1, UPT ;  /* 0x000000010400788c */ /* 0x004fc8000bf01270 */
[----:B------:R-:W-:Y:S01]  /*0870*/  USEL UR4, UR4, 0x1, !UP0 ;  /* 0x0000000104047887 */ /* 0x000fe2000c000000 */
[----:B0-----:R-:W-:-:S08]  /*0880*/  DFMA R4, -R14, R2, 1 ;  /* 0x3ff000000e04742b */ /* 0x001fd00000000102 */
[----:B------:R-:W-:-:S08]  /*0890*/  DFMA R4, R4, R4, R4 ;  /* 0x000000040404722b */ /* 0x000fd00000000004 */
[----:B------:R-:W-:-:S08]  /*08a0*/  DFMA R4, R2, R4, R2 ;  /* 0x000000040204722b */ /* 0x000fd00000000002 */
[----:B------:R-:W-:-:S08]  /*08b0*/  DFMA R2, -R14, R4, 1 ;  /* 0x3ff000000e02742b */ /* 0x000fd00000000104 */
[----:B------:R-:W-:-:S08]  /*08c0*/  DFMA R2, R4, R2, R4 ;  /* 0x000000020402722b */ /* 0x000fd00000000004 */
[----:B------:R-:W-:-:S08]  /*08d0*/  DMUL R6, R2, 2 ;  /* 0x4000000002067828 */ /* 0x000fd00000000000 */
[----:B------:R-:W-:-:S08]  /*08e0*/  DFMA R4, -R14, R6, 2 ;  /* 0x400000000e04742b */ /* 0x000fd00000000106 */
        /* <DEDUP_REMOVED lines=11> */
.L_x_3:
[----:B------:R-:W-:Y:S01]  /*09a0*/  UIADD3 UR4, UPT, UPT, UR4, 0x1, URZ ;  /* 0x0000000104047890 */ /* 0x000fe2000fffe0ff */
[----:B------:R-:W-:-:S08]  /*09b0*/  IMAD.MOV.U32 R2, RZ, RZ, 0x1 ;  /* 0x00000001ff027424 */ /* 0x000fd000078e00ff */
[----:B------:R-:W0:Y:S02]  /*09c0*/  I2F.F64.U32 R14, UR4 ;  /* 0x00000004000e7d12 */ /* 0x000e240008201800 */
[----:B------:R-:W2:Y:S06]  /*09d0*/  LDCU UR4, c[0x0][0x39c] ;  /* 0x00007380ff0477ac */ /* 0x000eac0008000800 */
[----:B0-----:R-:W0:Y:S01]  /*09e0*/  MUFU.RCP64H R3, R15 ;  /* 0x0000000f00037308 */ /* 0x001e220000001800 */
[----:B--2---:R-:W-:-:S04]  /*09f0*/  ULEA.HI UR4, UR4, UR4, URZ, 0x1 ;  /* 0x0000000404047291 */ /* 0x004fc8000f8f08ff */
[----:B------:R-:W-:-:S04]  /*0a00*/  USHF.R.S32.HI UR4, URZ, 0x1, UR4 ;  /* 0x00000001ff047899 */ /* 0x000fc80008011404 */
[----:B------:R-:W-:Y:S01]  /*0a10*/  UISETP.LT.AND UP0, UPT, UR4, 0x1, UPT ;  /* 0x000000010400788c */ /* 0x000fe2000bf01270 */
[----:B0-----:R-:W-:-:S03]  /*0a20*/  DFMA R4, -R14, R2, 1 ;  /* 0x3ff000000e04742b */ /* 0x001fc60000000102 */
[----:B------:R-:W-:-:S04]  /*0a30*/  USEL UR4, UR4, 0x1, !UP0 ;  /* 0x0000000104047887 */ /* 0x000fc8000c000000 */
[----:B------:R-:W-:Y:S01]  /*0a40*/  UIADD3 UR4, UPT, UPT, UR4, 0x1, URZ ;  /* 0x0000000104047890 */ /* 0x000fe2000fffe0ff */
        /* <DEDUP_REMOVED lines=17> */
.L_x_4:
[----:B------:R-:W0:Y:S01]  /*0b60*/  I2F.F64.U32 R14, UR4 ;  /* 0x00000004000e7d12 */ /* 0x000e220008201800 */
[----:B------:R-:W-:-:S07]  /*0b70*/  IMAD.MOV.U32 R2, RZ, RZ, 0x1 ;  /* 0x00000001ff027424 */ /* 0x000fce00078e00ff */
[----:B0-----:R-:W0:Y:S02]  /*0b80*/  MUFU.RCP64H R3, R15 ;  /* 0x0000000f00037308 */ /* 0x001e240000001800 */
        /* <DEDUP_REMOVED lines=18> */
.L_x_5:
[----:B------:R-:W0:Y:S01]  /*0cb0*/  LDCU UR4, c[0x0][0x394] ;  /* 0x00007280ff0477ac */ /* 0x000e220008000800 */
[----:B------:R-:W-:Y:S01]  /*0cc0*/  MOV R32, 0x47ae147b ;  /* 0x47ae147b00207802 */ /* 0x000fe20000000f00 */
[----:B------:R-:W-:Y:S01]  /*0cd0*/  IMAD.MOV.U32 R33, RZ, RZ, 0x3f847ae1 ;  /* 0x3f847ae1ff217424 */ /* 0x000fe200078e00ff */
[----:B------:R-:W-:Y:S01]  /*0ce0*/  CS2R R26, SRZ ;  /* 0x00000000001a7805 */ /* 0x000fe2000001ff00 */
[----:B------:R-:W-:Y:S01]  /*0cf0*/  IMAD.MOV.U32 R30, RZ, RZ, 0x0 ;  /* 0x00000000ff1e7424 */ /* 0x000fe200078e00ff */
[----:B------:R-:W-:Y:S01]  /*0d00*/  CS2R R24, SRZ ;  /* 0x0000000000187805 */ /* 0x000fe2000001ff00 */
[----:B------:R-:W-:Y:S01]  /*0d10*/  IMAD.MOV.U32 R31, RZ, RZ, 0x7ff80000 ;  /* 0x7ff80000ff1f7424 */ /* 0x000fe200078e00ff */
[----:B------:R-:W-:Y:S01]  /*0d20*/  CS2R R22, SRZ ;  /* 0x0000000000167805 */ /* 0x000fe2000001ff00 */
[----:B------:R-:W-:Y:S01]  /*0d30*/  IMAD.MOV.U32 R28, RZ, RZ, 0x0 ;  /* 0x00000000ff1c7424 */ /* 0x000fe200078e00ff */
[----:B------:R-:W-:Y:S01]  /*0d40*/  CS2R R20, SRZ ;  /* 0x0000000000147805 */ /* 0x000fe2000001ff00 */
[----:B------:R-:W-:Y:S01]  /*0d50*/  IMAD.MOV.U32 R29, RZ, RZ, 0x7ff80000 ;  /* 0x7ff80000ff1d7424 */ /* 0x000fe200078e00ff */
[----:B------:R-:W-:Y:S01]  /*0d60*/  UMOV UR5, URZ ;  /* 0x000000ff00057c82 */ /* 0x000fe20008000000 */
[----:B------:R-:W-:Y:S01]  /*0d70*/  UMOV UR22, 0x1 ;  /* 0x0000000100167882 */ /* 0x000fe20000000000 */
[----:B------:R-:W-:Y:S01]  /*0d80*/  UMOV UR6, URZ ;  /* 0x000000ff00067c82 */ /* 0x000fe20008000000 */
[----:B------:R-:W-:Y:S01]  /*0d90*/  UMOV UR7, URZ ;  /* 0x000000ff00077c82 */ /* 0x000fe20008000000 */
[----:B------:R-:W2:Y:S01]  /*0da0*/  LDCU.64 UR28, c[0x0][0x358] ;  /* 0x00006b00ff1c77ac */ /* 0x000ea20008000a00 */
[----:B0-----:R-:W0:Y:S01]  /*0db0*/  F2F.F64.F32 R12, UR4 ;  /* 0x00000004000c7d10 */ /* 0x001e220008201800 */
[----:B------:R-:W-:Y:S01]  /*0dc0*/  UMOV UR4, URZ ;  /* 0x000000ff00047c82 */ /* 0x000fe20008000000 */
[----:B------:R-:W3:Y:S01]  /*0dd0*/  LDCU UR33, c[0x0][0x394] ;  /* 0x00007280ff2177ac */ /* 0x000ee20008000800 */
[----:B------:R-:W4:Y:S01]  /*0de0*/  LDCU.64 UR36, c[0x0][0x3a8] ;  /* 0x00007500ff2477ac */ /* 0x000f220008000a00 */
[----:B------:R-:W1:Y:S01]  /*0df0*/  LDCU UR38, c[0x0][0x38c] ;  /* 0x00007180ff2677ac */ /* 0x000e620008000800 */
[----:B------:R-:W1:Y:S01]  /*0e00*/  LDCU.64 UR30, c[0x0][0x380] ;  /* 0x00007000ff1e77ac */ /* 0x000e620008000a00 */
[----:B0-----:R-:W-:Y:S01]  /*0e10*/  DFMA R32, R12, -R32, 1 ;  /* 0x3ff000000c20742b */ /* 0x001fe20000000820 */
[----:B------:R-:W-:Y:S01]  /*0e20*/  CS2R R12, SRZ ;  /* 0x00000000000c7805 */ /* 0x000fe2000001ff00 */
[----:B------:R-:W0:Y:S01]  /*0e30*/  LDCU UR32, c[0x0][0x3a0] ;  /* 0x00007400ff2077ac */ /* 0x000e220008000800 */
[----:B------:R-:W0:Y:S01]  /*0e40*/  LDCU.64 UR34, c[0x0][0x3b0] ;  /* 0x00007600ff2277ac */ /* 0x000e220008000a00 */
[----:B------:R-:W-:Y:S01]  /*0e50*/  UMOV UR8, URZ ;  /* 0x000000ff00087c82 */ /* 0x000fe20008000000 */
        /* <DEDUP_REMOVED lines=8> */
[----:B-1234-:R-:W-:-:S05]  /*0ee0*/  UMOV UR17, URZ ;  /* 0x000000ff00117c82 */ /* 0x01efca0008000000 */
.L_x_15:
[----:B------:R-:W-:-:S06]  /*0ef0*/  UIMAD.WIDE UR18, UR21, 0x4, UR30 ;  /* 0x00000004151278a5 */ /* 0x000fcc000f8e021e */
[----:B0-----:R-:W-:Y:S02]  /*0f00*/  IMAD.U32 R16, RZ, RZ, UR18 ;  /* 0x00000012ff107e24 */ /* 0x001fe4000f8e00ff */
[----:B------:R-:W-:-:S05]  /*0f10*/  IMAD.U32 R17, RZ, RZ, UR19 ;  /* 0x00000013ff117e24 */ /* 0x000fca000f8e00ff */
[----:B------:R-:W2:Y:S01]  /*0f20*/  LDG.E.CONSTANT R16, desc[UR28][R16.64] ;  /* 0x0000001c10107981 */ /* 0x000ea2000c1e9900 */
[----:B------:R-:W-:Y:S02]  /*0f30*/  UISETP.NE.AND UP2, UPT, UR7, URZ, UPT ;  /* 0x000000ff0700728c */ /* 0x000fe4000bf45270 */
[----:B------:R-:W-:Y:S01]  /*0f40*/  UISETP.GE.U32.AND UP1, UPT, UR7, 0x9, UPT ;  /* 0x000000090700788c */ /* 0x000fe2000bf26070 */
[----:B--2---:R-:W1:Y:S01]  /*0f50*/  F2F.F64.F32 R14, R16 ;  /* 0x00000010000e7310 */ /* 0x004e620000201800 */
[----:B------:R-:W-:-:S04]  /*0f60*/  FSETP.NE.AND P0, PT, |R16|, +INF , PT ;  /* 0x7f8000001000780b */ /* 0x000fc80003f05200 */
[----:B-1----:R-:W-:Y:S02]  /*0f70*/  FSEL R18, R14, RZ, P0 ;  /* 0x000000ff0e127208 */ /* 0x002fe40000000000 */
[----:B------:R-:W-:Y:S01]  /*0f80*/  FSEL R19, R15, RZ, P0 ;  /* 0x000000ff0f137208 */ /* 0x000fe20000000000 */
[----:B------:R-:W-:Y:S06]  /*0f90*/  BRA.U !UP2, `(.L_x_6) ;  /* 0x000000010aa07547 */ /* 0x000fec000b800000 */
[----:B------:R-:W-:Y:S02]  /*0fa0*/  UISETP.GE.U32.AND UP0, UPT, UR7, 0x9, UPT ;  /* 0x000000090700788c */ /* 0x000fe4000bf06070 */
[----:B------:R-:W-:-:S04]  /*0fb0*/  ULEA UR18, UR9, UR39, 0x3 ;  /* 0x0000002709127291 */ /* 0x000fc8000f8e18ff */
[----:B------:R-:W-:-:S13]  /*0fc0*/  PLOP3.LUT P0, PT, PT, PT, UP0, 0x80, 0x8 ;  /* 0x000000000008781c */ /* 0x000fda0003f0f008 */
[----:B------:R-:W2:Y:S04]  /*0fd0*/  @P0 LDL.64 R16, [UR18+0x48] ;  /* 0x00004812ff100983 */ /* 0x000ea80008100a00 */
[----:B------:R-:W3:Y:S01]  /*0fe0*/  @P0 LDL.64 R14, [UR18] ;  /* 0x00000012ff0e0983 */ /* 0x000ee20008100a00 */
[----:B------:R-:W-:-:S08]  /*0ff0*/  DADD R12, R18, -R12 ;  /* 0x00000000120c7229 */ /* 0x000fd0000000080c */
[--C-:B------:R-:W-:Y:S01]  /*1000*/  DSETP.MAX.AND P1, P2, RZ, R12.reuse, PT ;  /* 0x0000000cff00722a */ /* 0x100fe20003a2f000 */
[----:B------:R-:W-:Y:S01]  /*1010*/  IMAD.MOV.U32 R0, RZ, RZ, RZ ;  /* 0x000000ffff007224 */ /* 0x000fe200078e00ff */
[----:B------:R-:W-:Y:S02]  /*1020*/  DADD R36, -RZ, -R12 ;  /* 0x00000000ff247229 */ /* 0x000fe4000000090c */
[----:B--2---:R-:W-:Y:S02]  /*1030*/  @P0 DADD R16, -R16, UR14 ;  /* 0x0000000e10100e29 */ /* 0x004fe40008000100 */
[----:B---3--:R-:W-:-:S08]  /*1040*/  @P0 DADD R14, -R14, UR16 ;  /* 0x000000100e0e0e29 */ /* 0x008fd00008000100 */
[----:B------:R-:W-:Y:S01]  /*1050*/  @P0 R2UR UR27, R17 ;  /* 0x00000000111b02ca */ /* 0x000fe200000e0000 */
[----:B------:R-:W-:Y:S01]  /*1060*/  IMAD.MOV.U32 R17, RZ, RZ, R13 ;  /* 0x000000ffff117224 */ /* 0x000fe200078e000d */
[----:B------:R-:W-:Y:S02]  /*1070*/  @P0 R2UR UR26, R16 ;  /* 0x00000000101a02ca */ /* 0x000fe400000e0000 */
[----:B------:R-:W-:Y:S02]  /*1080*/  @P0 R2UR UR24, R14 ;  /* 0x000000000e1802ca */ /* 0x000fe400000e0000 */
[----:B------:R-:W-:Y:S01]  /*1090*/  @P0 R2UR UR25, R15 ;  /* 0x000000000f1902ca */ /* 0x000fe200000e0000 */
[----:B------:R-:W-:Y:S01]  /*10a0*/  DSETP.GT.AND P0, PT, R12, RZ, PT ;  /* 0x000000ff0c00722a */ /* 0x000fe20003f04000 */
[----:B------:R-:W-:Y:S01]  /*10b0*/  FSEL R35, R0, R17, P1 ;  /* 0x0000001100237208 */ /* 0x000fe20000800000 */
[----:B------:R-:W-:Y:S01]  /*10c0*/  IMAD.MOV.U32 R15, RZ, RZ, R12 ;  /* 0x000000ffff0f7224 */ /* 0x000fe200078e000c */
[----:B------:R-:W-:Y:S01]  /*10d0*/  @P2 LOP3.LUT R35, R17, 0x80000, RZ, 0xfc, !PT ;  /* 0x0008000011232812 */ /* 0x000fe200078efcff */
[----:B------:R-:W-:-:S02]  /*10e0*/  IMAD.MOV.U32 R12, RZ, RZ, RZ ;  /* 0x000000ffff0c7224 */ /* 0x000fc400078e00ff */
[----:B------:R-:W-:Y:S02]  /*10f0*/  FSEL R36, R36, RZ, !P0 ;  /* 0x000000ff24247208 */ /* 0x000fe40004000000 */
[----:B------:R-:W-:Y:S01]  /*1100*/  FSEL R37, R37, RZ, !P0 ;  /* 0x000000ff25257208 */ /* 0x000fe20004000000 */
[----:B------:R-:W-:Y:S01]  /*1110*/  IMAD.MOV.U32 R13, RZ, RZ, R35 ;  /* 0x000000ffff0d7224 */ /* 0x000fe200078e0023 */
[----:B------:R-:W-:Y:S01]  /*1120*/  SEL R12, R12, R15, P1 ;  /* 0x0000000f0c0c7207 */ /* 0x000fe20000800000 */
[----:B------:R-:W-:Y:S01]  /*1130*/  @UP0 UMOV UR16, UR24 ;  /* 0x0000001800100c82 */ /* 0x000fe20008000000 */
[----:B------:R-:W-:Y:S01]  /*1140*/  @UP0 UMOV UR17, UR25 ;  /* 0x0000001900110c82 */ /* 0x000fe20008000000 */
[----:B------:R-:W-:Y:S01]  /*1150*/  @UP0 UMOV UR14, UR26 ;  /* 0x0000001a000e0c82 */ /* 0x000fe20008000000 */
[----:B------:R-:W-:Y:S01]  /*1160*/  @UP0 UMOV UR15, UR27 ;  /* 0x0000001b000f0c82 */ /* 0x000fe20008000000 */
[----:B------:R1:W-:Y:S01]  /*1170*/  STL.64 [UR18], R12 ;  /* 0x0000000cff007987 */ /* 0x0003e20008100a12 */
[----:B------:R-:W-:-:S02]  /*1180*/  DADD R14, R12, UR16 ;  /* 0x000000100c0e7e29 */ /* 0x000fc40008000000 */
[----:B------:R-:W-:Y:S01]  /*1190*/  DADD R16, R36, UR14 ;  /* 0x0000000e24107e29 */ /* 0x000fe20008000000 */
[----:B------:R1:W-:Y:S07]  /*11a0*/  STL.64 [UR18+0x48], R36 ;  /* 0x00004824ff007987 */ /* 0x0003ee0008100a12 */
[----:B------:R-:W-:Y:S02]  /*11b0*/  R2UR UR16, R14 ;  /* 0x000000000e1072ca */ /* 0x000fe400000e0000 */
[----:B------:R-:W-:-:S02]  /*11c0*/  R2UR UR17, R15 ;  /* 0x000000000f1172ca */ /* 0x000fc400000e0000 */
[----:B------:R-:W-:Y:S02]  /*11d0*/  R2UR UR14, R16 ;  /* 0x00000000100e72ca */ /* 0x000fe400000e0000 */
[----:B------:R-:W-:Y:S01]  /*11e0*/  R2UR UR15, R17 ;  /* 0x00000000110f72ca */ /* 0x000fe200000e0000 */
[----:B------:R-:W-:Y:S02]  /*11f0*/  UISETP.NE.AND UP0, UPT, UR9, 0x8, UPT ;  /* 0x000000080900788c */ /* 0x000fe4000bf05270 */
[----:B------:R-:W-:-:S04]  /*1200*/  UIADD3 UR9, UPT, UPT, UR9, 0x1, URZ ;  /* 0x0000000109097890 */ /* 0x000fc8000fffe0ff */
[----:B-1----:R-:W-:-:S12]  /*1210*/  USEL UR9, UR9, URZ, UP0 ;  /* 0x000000ff09097287 */ /* 0x002fd80008000000 */
.L_x_6:
[----:B------:R-:W-:Y:S01]  /*1220*/  IMAD.U32 R14, RZ, RZ, UR14 ;  /* 0x0000000eff0e7e24 */ /* 0x000fe2000f8e00ff */
[----:B------:R-:W-:Y:S01]  /*1230*/  PLOP3.LUT P0, PT, PT, PT, UP1, 0x80, 0x8 ;  /* 0x000000000008781c */ /* 0x000fe20003f0f018 */
[----:B------:R-:W-:Y:S01]  /*1240*/  IMAD.U32 R15, RZ, RZ, UR15 ;  /* 0x0000000fff0f7e24 */ /* 0x000fe2000f8e00ff */
[----:B------:R-:W-:Y:S01]  /*1250*/  UIADD3 UR20, UPT, UPT, UR20, 0x1, URZ ;  /* 0x0000000114147890 */ /* 0x000fe2000fffe0ff */
[----:B------:R-:W-:-:S03]  /*1260*/  CS2R R12, SRZ ;  /* 0x00000000000c7805 */ /* 0x000fc6000001ff00 */
[----:B------:R-:W-:Y:S01]  /*1270*/  UISETP.NE.AND UP0, UPT, UR20, URZ, UPT ;  /* 0x000000ff1400728c */ /* 0x000fe2000bf05270 */
[----:B------:R-:W-:-:S08]  /*1280*/  DADD R14, R14, UR16 ;  /* 0x000000100e0e7e29 */ /* 0x000fd00008000000 */
[----:B------:R-:W-:-:S14]  /*1290*/  DSETP.EQ.OR P1, PT, R14, RZ, !P0 ;  /* 0x000000ff0e00722a */ /* 0x000fdc0004722400 */
[----:B------:R-:W-:Y:S05]  /*12a0*/  @P1 BRA `(.L_x_7) ;  /* 0x0000000000641947 */ /* 0x000fea0003800000 */
[----:B------:R-:W1:Y:S01]  /*12b0*/  MUFU.RCP64H R13, R15 ;  /* 0x0000000f000d7308 */ /* 0x000e620000001800 */
[----:B------:R-:W-:-:S06]  /*12c0*/  IMAD.MOV.U32 R12, RZ, RZ, 0x1 ;  /* 0x00000001ff0c7424 */ /* 0x000fcc00078e00ff */
[----:B-1----:R-:W-:-:S08]  /*12d0*/  DFMA R16, -R14, R12, 1 ;  /* 0x3ff000000e10742b */ /* 0x002fd0000000010c */
[----:B------:R-:W-:-:S08]  /*12e0*/  DFMA R16, R16, R16, R16 ;  /* 0x000000101010722b */ /* 0x000fd00000000010 */
[----:B------:R-:W-:Y:S01]  /*12f0*/  DFMA R12, R12, R16, R12 ;  /* 0x000000100c0c722b */ /* 0x000fe2000000000c */
[----:B------:R-:W-:Y:S02]  /*1300*/  IMAD.U32 R16, RZ, RZ, UR14 ;  /* 0x0000000eff107e24 */ /* 0x000fe4000f8e00ff */
[----:B------:R-:W-:-:S05]  /*1310*/  IMAD.U32 R17, RZ, RZ, UR15 ;  /* 0x0000000fff117e24 */ /* 0x000fca000f8e00ff */
[----:B------:R-:W-:Y:S02]  /*1320*/  DFMA R34, -R14, R12, 1 ;  /* 0x3ff000000e22742b */ /* 0x000fe4000000010c */
[----:B------:R-:W-:-:S06]  /*1330*/  DADD R16, -R16, UR16 ;  /* 0x0000001010107e29 */ /* 0x000fcc0008000100 */
[----:B------:R-:W-:-:S04]  /*1340*/  DFMA R12, R12, R34, R12 ;  /* 0x000000220c0c722b */ /* 0x000fc8000000000c */
[----:B------:R-:W-:-:S04]  /*1350*/  FSETP.GEU.AND P2, PT, |R17|, 6.5827683646048100446e-37, PT ;  /* 0x036000001100780b */ /* 0x000fc80003f4e200 */
[----:B------:R-:W-:-:S08]  /*1360*/  DMUL R34, R16, R12 ;  /* 0x0000000c10227228 */ /* 0x000fd00000000000 */
[----:B------:R-:W-:-:S08]  /*1370*/  DFMA R36, -R14, R34, R16 ;  /* 0x000000220e24722b */ /* 0x000fd00000000110 */
[----:B------:R-:W-:-:S10]  /*1380*/  DFMA R12, R12, R36, R34 ;  /* 0x000000240c0c722b */ /* 0x000fd40000000022 */
[----:B------:R-:W-:-:S05]  /*1390*/  FFMA R0, RZ, R15, R13 ;  /* 0x0000000fff007223 */ /* 0x000fca000000000d */
[----:B------:R-:W-:-:S13]  /*13a0*/  FSETP.GT.AND P1, PT, |R0|, 1.469367938527859385e-39, PT ;  /* 0x001000000000780b */ /* 0x000fda0003f24200 */
[----:B------:R-:W-:Y:S05]  /*13b0*/  @P1 BRA P2, `(.L_x_8) ;  /* 0x00000000001c1947 */ /* 0x000fea0001000000 */
[----:B------:R-:W-:Y:S01]  /*13c0*/  MOV R12, R16 ;  /* 0x00000010000c7202 */ /* 0x000fe20000000f00 */
[----:B------:R-:W-:Y:S01]  /*13d0*/  IMAD.MOV.U32 R13, RZ, RZ, R17 ;  /* 0x000000ffff0d7224 */ /* 0x000fe200078e0011 */
[----:B------:R-:W-:Y:S01]  /*13e0*/  MOV R0, 0x1410 ;  /* 0x0000141000007802 */ /* 0x000fe20000000f00 */
[----:B------:R-:W-:-:S07]  /*13f0*/  IMAD.MOV.U32 R35, RZ, RZ, R15 ;  /* 0x000000ffff237224 */ /* 0x000fce00078e000f */
[----:B0-----:R-:W-:Y:S05]  /*1400*/  CALL.REL.NOINC `($__internal_0_$__cuda_sm20_div_rn_f64_full) ;  /* 0x0000000c00247944 */ /* 0x001fea0003c00000 */
[----:B------:R-:W-:Y:S02]  /*1410*/  IMAD.MOV.U32 R12, RZ, RZ, R38 ;  /* 0x000000ffff0c7224 */ /* 0x000fe400078e0026 */
[----:B------:R-:W-:-:S07]  /*1420*/  IMAD.MOV.U32 R13, RZ, RZ, R39 ;  /* 0x000000ffff0d7224 */ /* 0x000fce00078e0027 */
.L_x_8:
[----:B------:R-:W-:-:S11]  /*1430*/  DADD R12, -RZ, |R12| ;  /* 0x00000000ff0c7229 */ /* 0x000fd6000000050c */
.L_x_7:
[C---:B------:R-:W-:Y:S02]  /*1440*/  DMUL R14, R12.reuse, R4 ;  /* 0x000000040c0e7228 */ /* 0x040fe40000000000 */
[C---:B------:R-:W-:Y:S02]  /*1450*/  DMUL R16, R12.reuse, R6 ;  /* 0x000000060c107228 */ /* 0x040fe40000000000 */
[----:B------:R-:W-:-:S04]  /*1460*/  DMUL R12, R12, R2 ;  /* 0x000000020c0c7228 */ /* 0x000fc80000000000 */
[----:B------:R-:W-:Y:S02]  /*1470*/  DADD R34, -R14, 1 ;  /* 0x3ff000000e227429 */ /* 0x000fe40000000100 */
[----:B------:R-:W-:-:S06]  /*1480*/  DADD R36, -R16, 1 ;  /* 0x3ff0000010247429 */ /* 0x000fcc0000000100 */
[----:B------:R-:W-:Y:S02]  /*1490*/  DMUL R22, R34, R22 ;  /* 0x0000001622167228 */ /* 0x000fe40000000000 */
[----:B------:R-:W-:Y:S01]  /*14a0*/  DMUL R24, R36, R24 ;  /* 0x0000001824187228 */ /* 0x000fe20000000000 */
[----:B------:R-:W-:-:S05]  /*14b0*/  IMAD.MOV.U32 R34, RZ, RZ, 0x1 ;  /* 0x00000001ff227424 */ /* 0x000fca00078e00ff */
[C---:B------:R-:W-:Y:S02]  /*14c0*/  DFMA R22, R18.reuse, R14, R22 ;  /* 0x0000000e1216722b */ /* 0x040fe40000000016 */
[----:B------:R-:W-:Y:S01]  /*14d0*/  DFMA R24, R18, R16, R24 ;  /* 0x000000101218722b */ /* 0x000fe20000000018 */
[----:B0-----:R-:W0:Y:S07]  /*14e0*/  F2F.F64.F32 R16, UR32 ;  /* 0x0000002000107d10 */ /* 0x001e2e0008201800 */
[----:B------:R-:W-:-:S08]  /*14f0*/  DADD R14, R22, -R24 ;  /* 0x00000000160e7229 */ /* 0x000fd00000000818 */
[----:B0-----:R-:W-:-:S06]  /*1500*/  DADD R14, R14, R16 ;  /* 0x000000000e0e7229 */ /* 0x001fcc0000000010 */
[----:B------:R-:W0:Y:S02]  /*1510*/  MUFU.RCP64H R35, R15 ;  /* 0x0000000f00237308 */ /* 0x000e240000001800 */
[C---:B------:R-:W-:Y:S02]  /*1520*/  DSETP.NEU.AND P2, PT, R14.reuse, RZ, PT ;  /* 0x000000ff0e00722a */ /* 0x040fe40003f4d000 */
[----:B0-----:R-:W-:-:S08]  /*1530*/  DFMA R16, -R14, R34, 1 ;  /* 0x3ff000000e10742b */ /* 0x001fd00000000122 */
[----:B------:R-:W-:Y:S02]  /*1540*/  DFMA R36, R16, R16, R16 ;  /* 0x000000101024722b */ /* 0x000fe40000000010 */
[----:B------:R-:W-:-:S06]  /*1550*/  DADD R16, -R12, 1 ;  /* 0x3ff000000c107429 */ /* 0x000fcc0000000100 */
[----:B------:R-:W-:Y:S02]  /*1560*/  DFMA R36, R34, R36, R34 ;  /* 0x000000242224722b */ /* 0x000fe40000000022 */
[----:B------:R-:W-:-:S06]  /*1570*/  DMUL R20, R16, R20 ;  /* 0x0000001410147228 */ /* 0x000fcc0000000000 */
[----:B------:R-:W-:Y:S02]  /*1580*/  DFMA R16, -R14, R36, 1 ;  /* 0x3ff000000e10742b */ /* 0x000fe40000000124 */
[----:B------:R-:W-:-:S06]  /*1590*/  DFMA R20, R18, R12, R20 ;  /* 0x0000000c1214722b */ /* 0x000fcc0000000014 */
        /* <DEDUP_REMOVED lines=8> */
[----:B------:R-:W-:Y:S01]  /*1620*/  IMAD.MOV.U32 R12, RZ, RZ, R20 ;  /* 0x000000ffff0c7224 */ /* 0x000fe200078e0014 */
[----:B------:R-:W-:Y:S01]  /*1630*/  MOV R0, 0x1670 ;  /* 0x0000167000007802 */ /* 0x000fe20000000f00 */
[----:B------:R-:W-:Y:S02]  /*1640*/  IMAD.MOV.U32 R13, RZ, RZ, R21 ;  /* 0x000000ffff0d7224 */ /* 0x000fe400078e0015 */
[----:B------:R-:W-:-:S07]  /*1650*/  IMAD.MOV.U32 R35, RZ, RZ, R15 ;  /* 0x000000ffff237224 */ /* 0x000fce00078e000f */
[----:B------:R-:W-:Y:S05]  /*1660*/  CALL.REL.NOINC `($__internal_0_$__cuda_sm20_div_rn_f64_full) ;  /* 0x00000008008c7944 */ /* 0x000fea0003c00000 */
[----:B------:R-:W-:Y:S02]  /*1670*/  IMAD.MOV.U32 R12, RZ, RZ, R38 ;  /* 0x000000ffff0c7224 */ /* 0x000fe400078e0026 */
[----:B------:R-:W-:-:S07]  /*1680*/  IMAD.MOV.U32 R13, RZ, RZ, R39 ;  /* 0x000000ffff0d7224 */ /* 0x000fce00078e0027 */
.L_x_9:
[----:B------:R-:W-:Y:S01]  /*1690*/  FSEL R16, R12, RZ, P2 ;  /* 0x000000ff0c107208 */ /* 0x000fe20001000000 */
[----:B------:R-:W-:Y:S01]  /*16a0*/  UIMAD.WIDE UR18, UR21, 0x4, UR34 ;  /* 0x00000004151278a5 */ /* 0x000fe2000f8e0222 */
[----:B------:R-:W-:-:S04]  /*16b0*/  FSEL R17, R13, RZ, P2 ;  /* 0x000000ff0d117208 */ /* 0x000fc80001000000 */
[----:B------:R0:W1:Y:S01]  /*16c0*/  F2F.F32.F64 R35, R16 ;  /* 0x0000001000237310 */ /* 0x0000620000301000 */
[----:B------:R-:W-:Y:S02]  /*16d0*/  IMAD.U32 R12, RZ, RZ, UR18 ;  /* 0x00000012ff0c7e24 */ /* 0x000fe4000f8e00ff */
[----:B------:R-:W-:Y:S01]  /*16e0*/  IMAD.U32 R13, RZ, RZ, UR19 ;  /* 0x00000013ff0d7e24 */ /* 0x000fe2000f8e00ff */
[----:B------:R-:W-:Y:S06]  /*16f0*/  BRA.U !UP2, `(.L_x_10) ;  /* 0x000000010a987547 */ /* 0x000fec000b800000 */
[----:B------:R-:W-:-:S09]  /*1700*/  ULEA UR23, UR8, UR39, 0x3 ;  /* 0x0000002708177291 */ /* 0x000fd2000f8e18ff */
[----:B------:R-:W2:Y:S04]  /*1710*/  @P0 LDL.64 R38, [UR23+0xd8] ;  /* 0x0000d817ff260983 */ /* 0x000ea80008100a00 */
[----:B------:R-:W3:Y:S01]  /*1720*/  @P0 LDL.64 R36, [UR23+0x90] ;  /* 0x00009017ff240983 */ /* 0x000ee20008100a00 */
[----:B------:R-:W-:-:S08]  /*1730*/  DADD R14, R16, -R26 ;  /* 0x00000000100e7229 */ /* 0x000fd0000000081a */
[----:B------:R-:W-:Y:S01]  /*1740*/  DSETP.MAX.AND P2, P3, RZ, R14, PT ;  /* 0x0000000eff00722a */ /* 0x000fe20003b4f000 */
[----:B------:R-:W-:Y:S01]  /*1750*/  IMAD.MOV.U32 R0, RZ, RZ, RZ ;  /* 0x000000ffff007224 */ /* 0x000fe200078e00ff */
[----:B------:R-:W-:Y:S01]  /*1760*/  DSETP.GT.AND P1, PT, R14, RZ, PT ;  /* 0x000000ff0e00722a */ /* 0x000fe20003f24000 */
[----:B------:R-:W-:Y:S01]  /*1770*/  IMAD.MOV.U32 R27, RZ, RZ, R14 ;  /* 0x000000ffff1b7224 */ /* 0x000fe200078e000e */
[----:B--2---:R-:W-:Y:S02]  /*1780*/  @P0 DADD R38, -R38, UR10 ;  /* 0x0000000a26260e29 */ /* 0x004fe40008000100 */
[----:B---3--:R-:W-:-:S08]  /*1790*/  @P0 DADD R36, -R36, UR12 ;  /* 0x0000000c24240e29 */ /* 0x008fd00008000100 */
[----:B------:R-:W-:Y:S01]  /*17a0*/  @P0 R2UR UR25, R39 ;  /* 0x00000000271902ca */ /* 0x000fe200000e0000 */
[----:B------:R-:W-:Y:S01]  /*17b0*/  IMAD.MOV.U32 R39, RZ, RZ, R15 ;  /* 0x000000ffff277224 */ /* 0x000fe200078e000f */
[----:B------:R-:W-:Y:S02]  /*17c0*/  @P0 R2UR UR24, R38 ;  /* 0x00000000261802ca */ /* 0x000fe400000e0000 */
[----:B------:R-:W-:Y:S02]  /*17d0*/  @P0 R2UR UR18, R36 ;  /* 0x00000000241202ca */ /* 0x000fe400000e0000 */
[----:B------:R-:W-:Y:S01]  /*17e0*/  @P0 R2UR UR19, R37 ;  /* 0x00000000251302ca */ /* 0x000fe200000e0000 */
[----:B------:R-:W-:Y:S01]  /*17f0*/  DADD R36, -RZ, -R14 ;  /* 0x00000000ff247229 */ /* 0x000fe2000000090e */
[----:B------:R-:W-:Y:S01]  /*1800*/  FSEL R41, R0, R39, P2 ;  /* 0x0000002700297208 */ /* 0x000fe20001000000 */
[----:B------:R-:W-:Y:S01]  /*1810*/  IMAD.MOV.U32 R14, RZ, RZ, RZ ;  /* 0x000000ffff0e7224 */ /* 0x000fe200078e00ff */
[----:B------:R-:W-:-:S04]  /*1820*/  @P3 LOP3.LUT R41, R39, 0x80000, RZ, 0xfc, !PT ;  /* 0x0008000027293812 */ /* 0x000fc800078efcff */
[----:B------:R-:W-:Y:S01]  /*1830*/  SEL R14, R14, R27, P2 ;  /* 0x0000001b0e0e7207 */ /* 0x000fe20001000000 */
[----:B------:R-:W-:Y:S02]  /*1840*/  IMAD.MOV.U32 R15, RZ, RZ, R41 ;  /* 0x000000ffff0f7224 */ /* 0x000fe400078e0029 */
[----:B------:R-:W-:Y:S02]  /*1850*/  FSEL R38, R36, RZ, !P1 ;  /* 0x000000ff24267208 */ /* 0x000fe40004800000 */
[----:B------:R-:W-:Y:S01]  /*1860*/  FSEL R39, R37, RZ, !P1 ;  /* 0x000000ff25277208 */ /* 0x000fe20004800000 */
[----:B------:R-:W-:Y:S01]  /*1870*/  @UP1 UMOV UR12, UR18 ;  /* 0x00000012000c1c82 */ /* 0x000fe20008000000 */
[----:B------:R-:W-:Y:S01]  /*1880*/  @UP1 UMOV UR13, UR19 ;  /* 0x00000013000d1c82 */ /* 0x000fe20008000000 */
[----:B------:R-:W-:Y:S01]  /*1890*/  @UP1 UMOV UR10, UR24 ;  /* 0x00000018000a1c82 */ /* 0x000fe20008000000 */
[----:B------:R-:W-:Y:S01]  /*18a0*/  @UP1 UMOV UR11, UR25 ;  /* 0x00000019000b1c82 */ /* 0x000fe20008000000 */
[----:B------:R2:W-:Y:S01]  /*18b0*/  STL.64 [UR23+0x90], R14 ;  /* 0x0000900eff007987 */ /* 0x0005e20008100a17 */
        /* <DEDUP_REMOVED lines=9> */
[----:B--2---:R-:W-:-:S12]  /*1950*/  USEL UR8, UR8, URZ, UP1 ;  /* 0x000000ff08087287 */ /* 0x004fd80008800000 */
.L_x_10:
[----:B------:R-:W-:Y:S01]  /*1960*/  MOV R14, UR10 ;  /* 0x0000000a000e7c02 */ /* 0x000fe20008000f00 */
[----:B------:R-:W-:Y:S01]  /*1970*/  IMAD.U32 R15, RZ, RZ, UR11 ;  /* 0x0000000bff0f7e24 */ /* 0x000fe2000f8e00ff */
[----:B-1----:R1:W-:Y:S01]  /*1980*/  STG.E desc[UR28][R12.64], R35 ;  /* 0x000000230c007986 */ /* 0x0023e2000c10191c */
[----:B------:R-:W-:-:S04]  /*1990*/  CS2R R26, SRZ ;  /* 0x00000000001a7805 */ /* 0x000fc8000001ff00 */
[----:B------:R-:W-:-:S08]  /*19a0*/  DADD R14, R14, UR12 ;  /* 0x0000000c0e0e7e29 */ /* 0x000fd00008000000 */
[----:B------:R-:W-:-:S14]  /*19b0*/  DSETP.EQ.OR P0, PT, R14, RZ, !P0 ;  /* 0x000000ff0e00722a */ /* 0x000fdc0004702400 */
[----:B-1----:R-:W-:Y:S05]  /*19c0*/  @P0 BRA `(.L_x_11) ;  /* 0x0000000000640947 */ /* 0x002fea0003800000 */
        /* <DEDUP_REMOVED lines=21> */
[----:B0-----:R-:W-:Y:S05]  /*1b20*/  CALL.REL.NOINC `($__internal_0_$__cuda_sm20_div_rn_f64_full) ;  /* 0x00000004005c7944 */ /* 0x001fea0003c00000 */
[----:B------:R-:W-:Y:S02]  /*1b30*/  IMAD.MOV.U32 R12, RZ, RZ, R38 ;  /* 0x000000ffff0c7224 */ /* 0x000fe400078e0026 */
[----:B------:R-:W-:-:S07]  /*1b40*/  IMAD.MOV.U32 R13, RZ, RZ, R39 ;  /* 0x000000ffff0d7224 */ /* 0x000fce00078e0027 */
.L_x_12:
[----:B------:R-:W-:-:S11]  /*1b50*/  DADD R26, -RZ, |R12| ;  /* 0x00000000ff1a7229 */ /* 0x000fd6000000050c */
.L_x_11:
[----:B------:R-:W-:Y:S01]  /*1b60*/  DMUL R26, R26, R8 ;  /* 0x000000081a1a7228 */ /* 0x000fe20000000000 */
[----:B------:R-:W-:-:S07]  /*1b70*/  UISETP.NE.AND UP1, UPT, UR7, URZ, UPT ;  /* 0x000000ff0700728c */ /* 0x000fce000bf25270 */
[----:B------:R-:W-:-:S08]  /*1b80*/  DADD R12, -R26, 1 ;  /* 0x3ff000001a0c7429 */ /* 0x000fd00000000100 */
[----:B------:R-:W-:-:S08]  /*1b90*/  DMUL R12, R12, UR4 ;  /* 0x000000040c0c7c28 */ /* 0x000fd00008000000 */
[----:B------:R-:W-:-:S10]  /*1ba0*/  DFMA R12, R16, R26, R12 ;  /* 0x0000001a100c722b */ /* 0x000fd4000000000c */
[----:B------:R-:W-:Y:S02]  /*1bb0*/  R2UR UR4, R12 ;  /* 0x000000000c0472ca */ /* 0x000fe400000e0000 */
[----:B------:R-:W-:Y:S01]  /*1bc0*/  R2UR UR5, R13 ;  /* 0x000000000d0572ca */ /* 0x000fe200000e0000 */
[----:B------:R-:W-:-:S14]  /*1bd0*/  BRA.U UP1, `(.L_x_13) ;  /* 0x0000000101407547 */ /* 0x000fdc000b800000 */
[----:B------:R-:W-:Y:S01]  /*1be0*/  DMUL R28, R32, UR4 ;  /* 0x00000004201c7c28 */ /* 0x000fe20008000000 */
[----:B------:R-:W1:Y:S01]  /*1bf0*/  S2R R31, SR_CTAID.X ;  /* 0x00000000001f7919 */ /* 0x000e620000002500 */
[----:B------:R-:W1:Y:S01]  /*1c00*/  LDC.64 R14, c[0x0][0x3a8] ;  /* 0x0000ea00ff0e7b82 */ /* 0x000e620000000a00 */
[----:B------:R-:W2:Y:S01]  /*1c10*/  F2F.F64.F32 R26, UR33 ;  /* 0x00000021001a7d10 */ /* 0x000ea20008201800 */
[----:B------:R-:W-:-:S04]  /*1c20*/  IMAD.MOV.U32 R30, RZ, RZ, 0x47ae147b ;  /* 0x47ae147bff1e7424 */ /* 0x000fc800078e00ff */
[----:B------:R-:W-:-:S06]  /*1c30*/  DSETP.LT.AND P0, PT, R28, UR4, PT ;  /* 0x000000041c007e2a */ /* 0x000fcc000bf01000 */
[----:B------:R-:W-:Y:S02]  /*1c40*/  FSEL R12, R46, R10, P0 ;  /* 0x0000000a2e0c7208 */ /* 0x000fe40000000000 */
[----:B------:R-:W-:-:S06]  /*1c50*/  FSEL R13, R47, R11, P0 ;  /* 0x0000000b2f0d7208 */ /* 0x000fcc0000000000 */
[----:B------:R-:W-:-:S10]  /*1c60*/  DMUL R12, R28, R12 ;  /* 0x0000000c1c0c7228 */ /* 0x000fd40000000000 */
[----:B------:R-:W3:Y:S01]  /*1c70*/  F2F.F32.F64 R13, R12 ;  /* 0x0000000c000d7310 */ /* 0x000ee20000301000 */
[----:B-1----:R-:W-:-:S04]  /*1c80*/  IMAD.WIDE.U32 R14, R31, 0x4, R14 ;  /* 0x000000041f0e7825 */ /* 0x002fc800078e000e */
[----:B------:R-:W-:-:S06]  /*1c90*/  IMAD.MOV.U32 R31, RZ, RZ, 0x3f847ae1 ;  /* 0x3f847ae1ff1f7424 */ /* 0x000fcc00078e00ff */
[----:B--2---:R-:W-:Y:S01]  /*1ca0*/  DFMA R30, R26, R30, 1 ;  /* 0x3ff000001a1e742b */ /* 0x004fe2000000001e */
[----:B---3--:R1:W-:Y:S07]  /*1cb0*/  STG.E desc[UR28][R14.64], R13 ;  /* 0x0000000d0e007986 */ /* 0x0083ee000c10191c */
[----:B------:R-:W-:Y:S01]  /*1cc0*/  DMUL R30, R30, UR4 ;  /* 0x000000041e1e7c28 */ /* 0x000fe20008000000 */
[----:B------:R-:W-:Y:S10]  /*1cd0*/  BRA `(.L_x_14) ;  /* 0x0000000000cc7947 */ /* 0x000ff40003800000 */
.L_x_13:
[----:B------:R-:W1:Y:S01]  /*1ce0*/  F2F.F64.F32 R12, UR33 ;  /* 0x00000021000c7d10 */ /* 0x000e620008201800 */
[----:B------:R-:W-:Y:S01]  /*1cf0*/  IMAD.MOV.U32 R14, RZ, RZ, 0x47ae147b ;  /* 0x47ae147bff0e7424 */ /* 0x000fe200078e00ff */
[----:B------:R-:W-:Y:S01]  /*1d00*/  DSETP.LEU.AND P5, PT, R28, UR4, PT ;  /* 0x000000041c007e2a */ /* 0x000fe2000bfab000 */
[----:B------:R-:W-:Y:S01]  /*1d10*/  IMAD.MOV.U32 R15, RZ, RZ, 0x3f847ae1 ;  /* 0x3f847ae1ff0f7424 */ /* 0x000fe200078e00ff */
[----:B------:R-:W-:Y:S01]  /*1d20*/  DSETP.LT.AND P2, PT, R30, UR4, PT ;  /* 0x000000041e007e2a */ /* 0x000fe2000bf41000 */
[----:B------:R-:W-:Y:S01]  /*1d30*/  UISETP.NE.AND UP2, UPT, UR22, 0x1, UPT ;  /* 0x000000011600788c */ /* 0x000fe2000bf45270 */
[----:B------:R-:W-:Y:S01]  /*1d40*/  IMAD.MOV.U32 R27, RZ, RZ, R29 ;  /* 0x000000ffff1b7224 */ /* 0x000fe200078e001d */
[----:B------:R-:W-:Y:S01]  /*1d50*/  UISETP.NE.AND UP1, UPT, UR22, -0x1, UPT ;  /* 0xffffffff1600788c */ /* 0x000fe2000bf25270 */
[----:B------:R-:W-:Y:S01]  /*1d60*/  DSETP.LT.AND P1, PT, R28, UR4, PT ;  /* 0x000000041c007e2a */ /* 0x000fe2000bf21000 */
[----:B------:R-:W-:Y:S01]  /*1d70*/  IMAD.MOV.U32 R37, RZ, RZ, R31 ;  /* 0x000000ffff257224 */ /* 0x000fe200078e001f */
[----:B------:R-:W-:Y:S01]  /*1d80*/  DSETP.LEU.AND P0, PT, R30, UR4, PT ;  /* 0x000000041e007e2a */ /* 0x000fe2000bf0b000 */
[----:B------:R-:W-:Y:S01]  /*1d90*/  IMAD.MOV.U32 R35, RZ, RZ, R30 ;  /* 0x000000ffff237224 */ /* 0x000fe200078e001e */
[----:B------:R-:W2:Y:S01]  /*1da0*/  S2UR UR18, SR_CTAID.X ;  /* 0x00000000001279c3 */ /* 0x000ea20000002500 */
[----:B-1----:R-:W-:-:S03]  /*1db0*/  DFMA R12, R12, R14, 1 ;  /* 0x3ff000000c0c742b */ /* 0x002fc6000000000e */
[----:B------:R-:W-:Y:S01]  /*1dc0*/  VOTEU.ANY UP3, P5 ;  /* 0x0000000000ff7886 */ /* 0x000fe20002860100 */
[----:B------:R-:W-:Y:S01]  /*1dd0*/  DMUL R14, R32, UR4 ;  /* 0x00000004200e7c28 */ /* 0x000fe20008000000 */
[----:B------:R-:W-:Y:S01]  /*1de0*/  @!UP2 USEL UR22, UR22, 0xffffffff, UP3 ;  /* 0xffffffff1616a887 */ /* 0x000fe20009800000 */
[----:B------:R-:W-:-:S03]  /*1df0*/  VOTEU.ANY UP2, P2 ;  /* 0x0000000000ff7886 */ /* 0x000fc60001040100 */
[----:B------:R-:W-:Y:S01]  /*1e00*/  @!UP1 USEL UR22, UR22, 0x1, !UP2 ;  /* 0x0000000116169887 */ /* 0x000fe2000d000000 */
[----:B------:R-:W-:Y:S02]  /*1e10*/  DMUL R12, R12, UR4 ;  /* 0x000000040c0c7c28 */ /* 0x000fe40008000000 */
[----:B------:R-:W-:Y:S01]  /*1e20*/  DSETP.MAX.AND P3, P4, R14, R28, PT ;  /* 0x0000001c0e00722a */ /* 0x000fe20003c6f000 */
[----:B------:R-:W-:Y:S01]  /*1e30*/  UISETP.NE.AND UP1, UPT, UR22, 0x1, UPT ;  /* 0x000000011600788c */ /* 0x000fe2000bf25270 */
[----:B------:R-:W-:Y:S01]  /*1e40*/  IMAD.MOV.U32 R26, RZ, RZ, R15 ;  /* 0x000000ffff1a7224 */ /* 0x000fe200078e000f */
[----:B------:R-:W-:-:S03]  /*1e50*/  MOV R0, R14 ;  /* 0x0000000e00007202 */ /* 0x000fc60000000f00 */
[----:B------:R-:W-:Y:S01]  /*1e60*/  DSETP.MIN.AND P5, P6, R12, R30, PT ;  /* 0x0000001e0c00722a */ /* 0x000fe20003ea0000 */
[----:B------:R-:W-:Y:S02]  /*1e70*/  FSEL R29, R26, R27, P3 ;  /* 0x0000001b1a1d7208 */ /* 0x000fe40001800000 */
[----:B------:R-:W-:Y:S01]  /*1e80*/  SEL R26, R0, R28, P3 ;  /* 0x0000001c001a7207 */ /* 0x000fe20001800000 */
[----:B------:R-:W-:Y:S01]  /*1e90*/  IMAD.MOV.U32 R0, RZ, RZ, R13 ;  /* 0x000000ffff007224 */ /* 0x000fe200078e000d */
[----:B--2---:R-:W-:Y:S02]  /*1ea0*/  UIMAD.WIDE.U32 UR18, UR18, 0x4, UR36 ;  /* 0x00000004121278a5 */ /* 0x004fe4000f8e0024 */
[----:B------:R-:W-:Y:S02]  /*1eb0*/  FSEL R28, R26, R14, P1 ;  /* 0x0000000e1a1c7208 */ /* 0x000fe40000800000 */
[----:B------:R-:W-:Y:S01]  /*1ec0*/  @P4 LOP3.LUT R29, R27, 0x80000, RZ, 0xfc, !PT ;  /* 0x000800001b1d4812 */ /* 0x000fe200078efcff */
[----:B------:R-:W-:Y:S01]  /*1ed0*/  UIMAD.WIDE UR18, UR6, 0x4, UR18 ;  /* 0x00000004061278a5 */ /* 0x000fe2000f8e0212 */
[----:B------:R-:W-:Y:S01]  /*1ee0*/  FSEL R31, R0, R37, P5 ;  /* 0x00000025001f7208 */ /* 0x000fe20002800000 */
[----:B------:R-:W-:-:S02]  /*1ef0*/  IMAD.MOV.U32 R0, RZ, RZ, R12 ;  /* 0x000000ffff007224 */ /* 0x000fc400078e000c */
[----:B------:R-:W-:Y:S01]  /*1f00*/  IMAD.MOV.U32 R27, RZ, RZ, R29 ;  /* 0x000000ffff1b7224 */ /* 0x000fe200078e001d */
[----:B------:R-:W-:Y:S02]  /*1f10*/  @P6 LOP3.LUT R31, R37, 0x80000, RZ, 0xfc, !PT ;  /* 0x00080000251f6812 */ /* 0x000fe400078efcff */
[----:B------:R-:W-:Y:S02]  /*1f20*/  SEL R30, R0, R35, P5 ;  /* 0x00000023001e7207 */ /* 0x000fe40002800000 */
[----:B------:R-:W-:Y:S02]  /*1f30*/  FSEL R29, R27, R15, P1 ;  /* 0x0000000f1b1d7208 */ /* 0x000fe40000800000 */
[----:B------:R-:W-:Y:S02]  /*1f40*/  PLOP3.LUT P1, PT, PT, PT, UP1, 0x80, 0x8 ;  /* 0x000000000008781c */ /* 0x000fe40003f2f018 */
[----:B------:R-:W-:Y:S02]  /*1f50*/  FSEL R30, R30, R12, !P0 ;  /* 0x0000000c1e1e7208 */ /* 0x000fe40004000000 */
[----:B------:R-:W-:-:S02]  /*1f60*/  FSEL R31, R31, R13, !P0 ;  /* 0x0000000d1f1f7208 */ /* 0x000fc40004000000 */
[----:B------:R-:W-:Y:S02]  /*1f70*/  FSEL R12, R28, R30, !P1 ;  /* 0x0000001e1c0c7208 */ /* 0x000fe40004800000 */
[----:B------:R-:W-:-:S06]  /*1f80*/  FSEL R13, R29, R31, !P1 ;  /* 0x0000001f1d0d7208 */ /* 0x000fcc0004800000 */
[----:B------:R-:W-:-:S06]  /*1f90*/  DSETP.LT.AND P0, PT, R12, UR4, PT ;  /* 0x000000040c007e2a */ /* 0x000fcc000bf01000 */
[----:B------:R-:W-:Y:S02]  /*1fa0*/  FSEL R14, R46, R10, P0 ;  /* 0x0000000a2e0e7208 */ /* 0x000fe40000000000 */
[----:B------:R-:W-:-:S06]  /*1fb0*/  FSEL R15, R47, R11, P0 ;  /* 0x0000000b2f0f7208 */ /* 0x000fcc0000000000 */
[----:B------:R-:W-:Y:S01]  /*1fc0*/  DMUL R12, R12, R14 ;  /* 0x0000000e0c0c7228 */ /* 0x000fe20000000000 */
[----:B------:R-:W-:Y:S02]  /*1fd0*/  IMAD.U32 R14, RZ, RZ, UR18 ;  /* 0x00000012ff0e7e24 */ /* 0x000fe4000f8e00ff */
[----:B------:R-:W-:-:S07]  /*1fe0*/  IMAD.U32 R15, RZ, RZ, UR19 ;  /* 0x00000013ff0f7e24 */ /* 0x000fce000f8e00ff */
[----:B------:R-:W1:Y:S02]  /*1ff0*/  F2F.F32.F64 R13, R12 ;  /* 0x0000000c000d7310 */ /* 0x000e640000301000 */
[----:B-1----:R2:W-:Y:S02]  /*2000*/  STG.E desc[UR28][R14.64], R13 ;  /* 0x0000000d0e007986 */ /* 0x0025e4000c10191c */
.L_x_14:
[----:B------:R-:W-:Y:S01]  /*2010*/  IMAD.MOV.U32 R26, RZ, RZ, R16 ;  /* 0x000000ffff1a7224 */ /* 0x000fe200078e0010 */
[----:B------:R-:W-:Y:S01]  /*2020*/  UIADD3 UR7, UPT, UPT, UR7, 0x1, URZ ;  /* 0x0000000107077890 */ /* 0x000fe2000fffe0ff */
[----:B------:R-:W-:Y:S01]  /*2030*/  IMAD.MOV.U32 R27, RZ, RZ, R17 ;  /* 0x000000ffff1b7224 */ /* 0x000fe200078e0011 */
[----:B------:R-:W-:Y:S01]  /*2040*/  UIADD3 UR6, UPT, UPT, UR6, UR38, URZ ;  /* 0x0000002606067290 */ /* 0x000fe2000fffe0ff */
[----:B------:R-:W-:Y:S01]  /*2050*/  IMAD.MOV.U32 R12, RZ, RZ, R18 ;  /* 0x000000ffff0c7224 */ /* 0x000fe200078e0012 */
[----:B------:R-:W-:Y:S01]  /*2060*/  UIADD3 UR21, UPT, UPT, UR21, UR38, URZ ;  /* 0x0000002615157290 */ /* 0x000fe2000fffe0ff */
[----:B-12---:R-:W-:Y:S01]  /*2070*/  IMAD.MOV.U32 R13, RZ, RZ, R19 ;  /* 0x000000ffff0d7224 */ /* 0x006fe200078e0013 */
[----:B------:R-:W-:Y:S10]  /*2080*/  BRA.U UP0, `(.L_x_15) ;  /* 0xffffffed00987547 */ /* 0x000ff4000b83ffff */
[----:B------:R-:W-:Y:S05]  /*2090*/  EXIT ;  /* 0x000000000000794d */ /* 0x000fea0003800000 */
        .weak           $__internal_0_$__cuda_sm20_div_rn_f64_full
        .type           $__internal_0_$__cuda_sm20_div_rn_f64_full,@function
        .size           $__internal_0_$__cuda_sm20_div_rn_f64_full,(.L_x_41 - $__internal_0_$__cuda_sm20_div_rn_f64_full)
$__internal_0_$__cuda_sm20_div_rn_f64_full:
[C---:B------:R-:W-:Y:S01]  /*20a0*/  FSETP.GEU.AND P1, PT, |R35|.reuse, 1.469367938527859385e-39, PT ;  /* 0x001000002300780b */ /* 0x040fe20003f2e200 */
[----:B------:R-:W-:Y:S01]  /*20b0*/  IMAD.MOV.U32 R34, RZ, RZ, R14 ;  /* 0x000000ffff227224 */ /* 0x000fe200078e000e */
[----:B------:R-:W-:Y:S01]  /*20c0*/  LOP3.LUT R44, R35, 0x7ff00000, RZ, 0xc0, !PT ;  /* 0x7ff00000232c7812 */ /* 0x000fe200078ec0ff */
[----:B------:R-:W-:Y:S01]  /*20d0*/  IMAD.MOV.U32 R38, RZ, RZ, 0x1ca00000 ;  /* 0x1ca00000ff267424 */ /* 0x000fe200078e00ff */
[----:B------:R-:W-:Y:S01]  /*20e0*/  LOP3.LUT R45, R13, 0x7ff00000, RZ, 0xc0, !PT ;  /* 0x7ff000000d2d7812 */ /* 0x000fe200078ec0ff */
[----:B------:R-:W-:Y:S01]  /*20f0*/  IMAD.MOV.U32 R36, RZ, RZ, R12 ;  /* 0x000000ffff247224 */ /* 0x000fe200078e000c */
[----:B------:R-:W-:Y:S02]  /*2100*/  LOP3.LUT R15, R35, 0x800fffff, RZ, 0xc0, !PT ;  /* 0x800fffff230f7812 */ /* 0x000fe400078ec0ff */
[----:B------:R-:W-:Y:S02]  /*2110*/  ISETP.GE.U32.AND P3, PT, R45, R44, PT ;  /* 0x0000002c2d00720c */ /* 0x000fe40003f66070 */
[----:B------:R-:W-:-:S02]  /*2120*/  LOP3.LUT R15, R15, 0x3ff00000, RZ, 0xfc, !PT ;  /* 0x3ff000000f0f7812 */ /* 0x000fc400078efcff */
[----:B------:R-:W-:Y:S01]  /*2130*/  SEL R37, R38, 0x63400000, !P3 ;  /* 0x6340000026257807 */ /* 0x000fe20005800000 */
[----:B------:R-:W-:Y:S01]  /*2140*/  @!P1 DMUL R14, R34, 8.98846567431157953865e+307 ;  /* 0x7fe00000220e9828 */ /* 0x000fe20000000000 */
[----:B------:R-:W-:Y:S02]  /*2150*/  FSETP.GEU.AND P3, PT, |R13|, 1.469367938527859385e-39, PT ;  /* 0x001000000d00780b */ /* 0x000fe40003f6e200 */
[----:B------:R-:W-:-:S03]  /*2160*/  LOP3.LUT R37, R37, 0x800fffff, R13, 0xf8, !PT ;  /* 0x800fffff25257812 */ /* 0x000fc600078ef80d */
[----:B------:R0:W1:Y:S08]  /*2170*/  MUFU.RCP64H R39, R15 ;  /* 0x0000000f00277308 */ /* 0x0000700000001800 */
[----:B------:R-:W-:Y:S05]  /*2180*/  @P3 BRA `(.L_x_16) ;  /* 0x0000000000203947 */ /* 0x000fea0003800000 */
[----:B------:R-:W-:-:S04]  /*2190*/  LOP3.LUT R40, R35, 0x7ff00000, RZ, 0xc0, !PT ;  /* 0x7ff0000023287812 */ /* 0x000fc800078ec0ff */
[----:B------:R-:W-:Y:S01]  /*21a0*/  ISETP.GE.U32.AND P3, PT, R45, R40, PT ;  /* 0x000000282d00720c */ /* 0x000fe20003f66070 */
[----:B------:R-:W-:-:S03]  /*21b0*/  IMAD.MOV.U32 R40, RZ, RZ, RZ ;  /* 0x000000ffff287224 */ /* 0x000fc600078e00ff */
[----:B------:R-:W-:-:S04]  /*21c0*/  SEL R41, R38, 0x63400000, !P3 ;  /* 0x6340000026297807 */ /* 0x000fc80005800000 */
[----:B------:R-:W-:-:S04]  /*21d0*/  LOP3.LUT R41, R41, 0x80000000, R13, 0xf8, !PT ;  /* 0x8000000029297812 */ /* 0x000fc800078ef80d */
[----:B------:R-:W-:-:S06]  /*21e0*/  LOP3.LUT R41, R41, 0x100000, RZ, 0xfc, !PT ;  /* 0x0010000029297812 */ /* 0x000fcc00078efcff */
[----:B------:R-:W-:-:S10]  /*21f0*/  DFMA R36, R36, 2, -R40 ;  /* 0x400000002424782b */ /* 0x000fd40000000828 */
[----:B------:R-:W-:-:S07]  /*2200*/  LOP3.LUT R45, R37, 0x7ff00000, RZ, 0xc0, !PT ;  /* 0x7ff00000252d7812 */ /* 0x000fce00078ec0ff */
.L_x_16:
[----:B------:R-:W-:Y:S01]  /*2210*/  IMAD.MOV.U32 R38, RZ, RZ, 0x1 ;  /* 0x00000001ff267424 */ /* 0x000fe200078e00ff */
[----:B------:R-:W-:-:S05]  /*2220*/  @!P1 LOP3.LUT R44, R15, 0x7ff00000, RZ, 0xc0, !PT ;  /* 0x7ff000000f2c9812 */ /* 0x000fca00078ec0ff */
[----:B-1----:R-:W-:-:S08]  /*2230*/  DFMA R40, R38, -R14, 1 ;  /* 0x3ff000002628742b */ /* 0x002fd0000000080e */
[----:B------:R-:W-:-:S08]  /*2240*/  DFMA R40, R40, R40, R40 ;  /* 0x000000282828722b */ /* 0x000fd00000000028 */
[----:B------:R-:W-:-:S08]  /*2250*/  DFMA R40, R38, R40, R38 ;  /* 0x000000282628722b */ /* 0x000fd00000000026 */
[----:B------:R-:W-:-:S08]  /*2260*/  DFMA R38, R40, -R14, 1 ;  /* 0x3ff000002826742b */ /* 0x000fd0000000080e */
[----:B------:R-:W-:-:S08]  /*2270*/  DFMA R38, R40, R38, R40 ;  /* 0x000000262826722b */ /* 0x000fd00000000028 */
[----:B------:R-:W-:-:S08]  /*2280*/  DMUL R40, R38, R36 ;  /* 0x0000002426287228 */ /* 0x000fd00000000000 */
[----:B------:R-:W-:-:S08]  /*2290*/  DFMA R42, R40, -R14, R36 ;  /* 0x8000000e282a722b */ /* 0x000fd00000000024 */
[----:B------:R-:W-:Y:S01]  /*22a0*/  DFMA R42, R38, R42, R40 ;  /* 0x0000002a262a722b */ /* 0x000fe20000000028 */
[----:B------:R-:W-:-:S05]  /*22b0*/  VIADD R38, R45, 0xffffffff ;  /* 0xffffffff2d267836 */ /* 0x000fca0000000000 */
[----:B------:R-:W-:Y:S01]  /*22c0*/  ISETP.GT.U32.AND P1, PT, R38, 0x7feffffe, PT ;  /* 0x7feffffe2600780c */ /* 0x000fe20003f24070 */
[----:B------:R-:W-:-:S05]  /*22d0*/  VIADD R38, R44, 0xffffffff ;  /* 0xffffffff2c267836 */ /* 0x000fca0000000000 */
[----:B------:R-:W-:-:S13]  /*22e0*/  ISETP.GT.U32.OR P1, PT, R38, 0x7feffffe, P1 ;  /* 0x7feffffe2600780c */ /* 0x000fda0000f24470 */
[----:B------:R-:W-:Y:S05]  /*22f0*/  @P1 BRA `(.L_x_17) ;  /* 0x0000000000741947 */ /* 0x000fea0003800000 */
[----:B------:R-:W-:Y:S01]  /*2300*/  LOP3.LUT R13, R13, 0x7ff00000, RZ, 0xc0, !PT ;  /* 0x7ff000000d0d7812 */ /* 0x000fe200078ec0ff */
[----:B------:R-:W-:Y:S01]  /*2310*/  IMAD.MOV.U32 R40, RZ, RZ, RZ ;  /* 0x000000ffff287224 */ /* 0x000fe200078e00ff */
[----:B------:R-:W-:-:S04]  /*2320*/  LOP3.LUT R12, R35, 0x7ff00000, RZ, 0xc0, !PT ;  /* 0x7ff00000230c7812 */ /* 0x000fc800078ec0ff */
[CC--:B------:R-:W-:Y:S02]  /*2330*/  ISETP.GE.U32.AND P1, PT, R13.reuse, R12.reuse, PT ;  /* 0x0000000c0d00720c */ /* 0x0c0fe40003f26070 */
[----:B------:R-:W-:Y:S02]  /*2340*/  VIADDMNMX R12, R13, -R12, 0xb9600000, !PT ;  /* 0xb96000000d0c7446 */ /* 0x000fe4000780090c */
[----:B------:R-:W-:Y:S02]  /*2350*/  MOV R13, 0x1ca00000 ;  /* 0x1ca00000000d7802 */ /* 0x000fe40000000f00 */
[----:B------:R-:W-:Y:S02]  /*2360*/  VIMNMX R12, PT, PT, R12, 0x46a00000, PT ;  /* 0x46a000000c0c7848 */ /* 0x000fe40003fe0100 */
[----:B------:R-:W-:-:S05]  /*2370*/  SEL R13, R13, 0x63400000, !P1 ;  /* 0x634000000d0d7807 */ /* 0x000fca0004800000 */
[----:B------:R-:W-:-:S04]  /*2380*/  IMAD.IADD R12, R12, 0x1, -R13 ;  /* 0x000000010c0c7824 */ /* 0x000fc800078e0a0d */
[----:B------:R-:W-:-:S06]  /*2390*/  VIADD R41, R12, 0x7fe00000 ;  /* 0x7fe000000c297836 */ /* 0x000fcc0000000000 */
[----:B------:R-:W-:-:S10]  /*23a0*/  DMUL R38, R42, R40 ;  /* 0x000000282a267228 */ /* 0x000fd40000000000 */
[----:B------:R-:W-:-:S13]  /*23b0*/  FSETP.GTU.AND P1, PT, |R39|, 1.469367938527859385e-39, PT ;  /* 0x001000002700780b */ /* 0x000fda0003f2c200 */
[----:B------:R-:W-:Y:S05]  /*23c0*/  @P1 BRA `(.L_x_18) ;  /* 0x0000000000941947 */ /* 0x000fea0003800000 */
[----:B0-----:R-:W-:Y:S01]  /*23d0*/  DFMA R14, R42, -R14, R36 ;  /* 0x8000000e2a0e722b */ /* 0x001fe20000000024 */
[----:B------:R-:W-:-:S09]  /*23e0*/  IMAD.MOV.U32 R40, RZ, RZ, RZ ;  /* 0x000000ffff287224 */ /* 0x000fd200078e00ff */
[C---:B------:R-:W-:Y:S02]  /*23f0*/  FSETP.NEU.AND P1, PT, R15.reuse, RZ, PT ;  /* 0x000000ff0f00720b */ /* 0x040fe40003f2d000 */
[----:B------:R-:W-:-:S04]  /*2400*/  LOP3.LUT R35, R15, 0x80000000, R35, 0x48, !PT ;  /* 0x800000000f237812 */ /* 0x000fc800078e4823 */
[----:B------:R-:W-:-:S07]  /*2410*/  LOP3.LUT R41, R35, R41, RZ, 0xfc, !PT ;  /* 0x0000002923297212 */ /* 0x000fce00078efcff */
[----:B------:R-:W-:Y:S05]  /*2420*/  @!P1 BRA `(.L_x_18) ;  /* 0x00000000007c9947 */ /* 0x000fea0003800000 */
[----:B------:R-:W-:Y:S01]  /*2430*/  IMAD.MOV R15, RZ, RZ, -R12 ;  /* 0x000000ffff0f7224 */ /* 0x000fe200078e0a0c */
[----:B------:R-:W-:Y:S01]  /*2440*/  DMUL.RP R40, R42, R40 ;  /* 0x000000282a287228 */ /* 0x000fe20000008000 */
[----:B------:R-:W-:Y:S01]  /*2450*/  IMAD.MOV.U32 R14, RZ, RZ, RZ ;  /* 0x000000ffff0e7224 */ /* 0x000fe200078e00ff */
[----:B------:R-:W-:-:S05]  /*2460*/  IADD3 R13, PT, PT, -R12, -0x43300000, RZ ;  /* 0xbcd000000c0d7810 */ /* 0x000fca0007ffe1ff */
[----:B------:R-:W-:-:S03]  /*2470*/  DFMA R14, R38, -R14, R42 ;  /* 0x8000000e260e722b */ /* 0x000fc6000000002a */
[----:B------:R-:W-:-:S07]  /*2480*/  LOP3.LUT R35, R41, R35, RZ, 0x3c, !PT ;  /* 0x0000002329237212 */ /* 0x000fce00078e3cff */
[----:B------:R-:W-:-:S04]  /*2490*/  FSETP.NEU.AND P1, PT, |R15|, R13, PT ;  /* 0x0000000d0f00720b */ /* 0x000fc80003f2d200 */
[----:B------:R-:W-:Y:S02]  /*24a0*/  FSEL R38, R40, R38, !P1 ;  /* 0x0000002628267208 */ /* 0x000fe40004800000 */
[----:B------:R-:W-:Y:S01]  /*24b0*/  FSEL R39, R35, R39, !P1 ;  /* 0x0000002723277208 */ /* 0x000fe20004800000 */
[----:B------:R-:W-:Y:S06]  /*24c0*/  BRA `(.L_x_18) ;  /* 0x0000000000547947 */ /* 0x000fec0003800000 */
.L_x_17:
[----:B------:R-:W-:-:S14]  /*24d0*/  DSETP.NAN.AND P1, PT, R12, R12, PT ;  /* 0x0000000c0c00722a */ /* 0x000fdc0003f28000 */
[----:B------:R-:W-:Y:S05]  /*24e0*/  @P1 BRA `(.L_x_19) ;  /* 0x0000000000441947 */ /* 0x000fea0003800000 */
[----:B------:R-:W-:-:S14]  /*24f0*/  DSETP.NAN.AND P1, PT, R34, R34, PT ;  /* 0x000000222200722a */ /* 0x000fdc0003f28000 */
[----:B------:R-:W-:Y:S05]  /*2500*/  @P1 BRA `(.L_x_20) ;  /* 0x0000000000301947 */ /* 0x000fea0003800000 */
[----:B------:R-:W-:Y:S01]  /*2510*/  ISETP.NE.AND P1, PT, R45, R44, PT ;  /* 0x0000002c2d00720c */ /* 0x000fe20003f25270 */
[----:B------:R-:W-:Y:S02]  /*2520*/  IMAD.MOV.U32 R38, RZ, RZ, 0x0 ;  /* 0x00000000ff267424 */ /* 0x000fe400078e00ff */
[----:B------:R-:W-:-:S10]  /*2530*/  IMAD.MOV.U32 R39, RZ, RZ, -0x80000 ;  /* 0xfff80000ff277424 */ /* 0x000fd400078e00ff */
[----:B------:R-:W-:Y:S05]  /*2540*/  @!P1 BRA `(.L_x_18) ;  /* 0x0000000000349947 */ /* 0x000fea0003800000 */
[----:B------:R-:W-:Y:S02]  /*2550*/  ISETP.NE.AND P1, PT, R45, 0x7ff00000, PT ;  /* 0x7ff000002d00780c */ /* 0x000fe40003f25270 */
[----:B------:R-:W-:Y:S02]  /*2560*/  LOP3.LUT R39, R13, 0x80000000, R35, 0x48, !PT ;  /* 0x800000000d277812 */ /* 0x000fe400078e4823 */
[----:B------:R-:W-:-:S13]  /*2570*/  ISETP.EQ.OR P1, PT, R44, RZ, !P1 ;  /* 0x000000ff2c00720c */ /* 0x000fda0004f22670 */
[----:B------:R-:W-:Y:S01]  /*2580*/  @P1 LOP3.LUT R12, R39, 0x7ff00000, RZ, 0xfc, !PT ;  /* 0x7ff00000270c1812 */ /* 0x000fe200078efcff */
[----:B------:R-:W-:Y:S02]  /*2590*/  @!P1 IMAD.MOV.U32 R38, RZ, RZ, RZ ;  /* 0x000000ffff269224 */ /* 0x000fe400078e00ff */
[----:B------:R-:W-:Y:S02]  /*25a0*/  @P1 IMAD.MOV.U32 R38, RZ, RZ, RZ ;  /* 0x000000ffff261224 */ /* 0x000fe400078e00ff */
[----:B------:R-:W-:Y:S01]  /*25b0*/  @P1 IMAD.MOV.U32 R39, RZ, RZ, R12 ;  /* 0x000000ffff271224 */ /* 0x000fe200078e000c */
[----:B------:R-:W-:Y:S06]  /*25c0*/  BRA `(.L_x_18) ;  /* 0x0000000000147947 */ /* 0x000fec0003800000 */
.L_x_20:
[----:B------:R-:W-:Y:S01]  /*25d0*/  LOP3.LUT R39, R35, 0x80000, RZ, 0xfc, !PT ;  /* 0x0008000023277812 */ /* 0x000fe200078efcff */
[----:B------:R-:W-:Y:S01]  /*25e0*/  IMAD.MOV.U32 R38, RZ, RZ, R34 ;  /* 0x000000ffff267224 */ /* 0x000fe200078e0022 */
[----:B------:R-:W-:Y:S06]  /*25f0*/  BRA `(.L_x_18) ;  /* 0x0000000000087947 */ /* 0x000fec0003800000 */
.L_x_19:
[----:B------:R-:W-:Y:S01]  /*2600*/  LOP3.LUT R39, R13, 0x80000, RZ, 0xfc, !PT ;  /* 0x000800000d277812 */ /* 0x000fe200078efcff */
[----:B------:R-:W-:-:S07]  /*2610*/  IMAD.MOV.U32 R38, RZ, RZ, R12 ;  /* 0x000000ffff267224 */ /* 0x000fce00078e000c */
.L_x_18:
[----:B------:R-:W-:Y:S02]  /*2620*/  IMAD.MOV.U32 R12, RZ, RZ, R0 ;  /* 0x000000ffff0c7224 */ /* 0x000fe400078e0000 */
[----:B------:R-:W-:-:S04]  /*2630*/  IMAD.MOV.U32 R13, RZ, RZ, 0x0 ;  /* 0x00000000ff0d7424 */ /* 0x000fc800078e00ff */
[----:B0-----:R-:W-:Y:S05]  /*2640*/  RET.REL.NODEC R12 `(otto_many_series_one_param_f32) ;  /* 0xffffffd80c6c7950 */ /* 0x001fea0003c3ffff */
.L_x_21:
[----:B------:R-:W-:-:S00]  /*2650*/  BRA `(.L_x_21) ;  /* 0xfffffffc00fc7947 */ /* 0x000fc0000383ffff */
[----:B------:R-:W-:-:S00]  /*2660*/  NOP ;  /* 0x0000000000007918 */ /* 0x000fc00000000000 */
        /* <DEDUP_REMOVED lines=9> */
.L_x_41:


//--------------------- .text.otto_batch_f32      --------------------------
	.section	.text.otto_batch_f32,"ax",@progbits
	.align	128
        .global         otto_batch_f32
        .type           otto_batch_f32,@function
        .size           otto_batch_f32,(.L_x_42 - otto_batch_f32)
        .other          otto_batch_f32,@"STO_CUDA_ENTRY STV_DEFAULT"
otto_batch_f32:
.text.otto_batch_f32:
[----:B------:R-:W0:Y:S08]  /*0000*/  LDC R1, c[0x0][0x37c] ;  /* 0x0000df00ff017b82 */ /* 0x000e300000000800 */
[----:B------:R-:W1:Y:S01]  /*0010*/  S2UR UR18, SR_CTAID.X ;  /* 0x00000000001279c3 */ /* 0x000e620000002500 */
[----:B------:R-:W2:Y:S01]  /*0020*/  S2R R0, SR_TID.X ;  /* 0x0000000000007919 */ /* 0x000ea20000002100 */
[----:B------:R-:W1:Y:S01]  /*0030*/  LDCU UR4, c[0x0][0x3bc] ;  /* 0x00007780ff0477ac */ /* 0x000e620008000800 */
[----:B0-----:R-:W-:Y:S01]  /*0040*/  VIADD R1, R1, 0xffffff70 ;  /* 0xffffff7001017836 */ /* 0x001fe20000000000 */
[----:B------:R-:W0:Y:S04]  /*0050*/  LDCU.64 UR22, c[0x0][0x380] ;  /* 0x00007000ff1677ac */ /* 0x000e280008000a00 */
[----:B------:R-:W-:Y:S01]  /*0060*/  R2UR UR19, R1 ;  /* 0x00000000011372ca */ /* 0x000fe200000e0000 */
[----:B------:R-:W3:Y:S01]  /*0070*/  LDCU.64 UR20, c[0x0][0x388] ;  /* 0x00007100ff1477ac */ /* 0x000ee20008000a00 */
[----:B-1----:R-:W-:-:S06]  /*0080*/  UISETP.GE.AND UP0, UPT, UR18, UR4, UPT ;  /* 0x000000041200728c */ /* 0x002fcc000bf06270 */
[----:B------:R-:W-:-:S04]  /*0090*/  PLOP3.LUT P0, PT, PT, PT, UP0, 0x80, 0x8 ;  /* 0x000000000008781c */ /* 0x000fc80003f0f008 */
[----:B--2---:R-:W-:-:S13]  /*00a0*/  ISETP.NE.OR P0, PT, R0, RZ, P0 ;  /* 0x000000ff0000720c */ /* 0x004fda0000705670 */
[----:B0--3--:R-:W-:Y:S05]  /*00b0*/  @P0 EXIT ;  /* 0x000000000000094d */ /* 0x009fea0003800000 */
[----:B------:R-:W0:Y:S01]  /*00c0*/  LDCU.128 UR12, c[0x0][0x390] ;  /* 0x00007200ff0c77ac */ /* 0x000e220008000c00 */
[----:B------:R-:W1:Y:S01]  /*00d0*/  LDCU.64 UR16, c[0x0][0x358] ;  /* 0x00006b00ff1077ac */ /* 0x000e620008000a00 */
[----:B------:R-:W2:Y:S01]  /*00e0*/  LDCU.128 UR8, c[0x0][0x3a0] ;  /* 0x00007400ff0877ac */ /* 0x000ea20008000c00 */
[----:B------:R-:W3:Y:S01]  /*00f0*/  LDCU.64 UR6, c[0x0][0x3b0] ;  /* 0x00007600ff0677ac */ /* 0x000ee20008000a00 */
[----:B0-----:R-:W-:-:S06]  /*0100*/  UIMAD.WIDE.U32 UR4, UR18, 0x4, UR14 ;  /* 0x00000004120478a5 */ /* 0x001fcc000f8e000e */
[----:B------:R-:W-:Y:S02]  /*0110*/  IMAD.U32 R12, RZ, RZ, UR4 ;  /* 0x00000004ff0c7e24 */ /* 0x000fe4000f8e00ff */
[----:B------:R-:W-:-:S05]  /*0120*/  IMAD.U32 R13, RZ, RZ, UR5 ;  /* 0x00000005ff0d7e24 */ /* 0x000fca000f8e00ff */
[----:B-1----:R-:W4:Y:S01]  /*0130*/  LDG.E.CONSTANT R12, desc[UR16][R12.64] ;  /* 0x000000100c0c7981 */ /* 0x002f22000c1e9900 */
[----:B--2---:R-:W-:-:S06]  /*0140*/  UIMAD.WIDE.U32 UR4, UR18, 0x4, UR10 ;  /* 0x00000004120478a5 */ /* 0x004fcc000f8e000a */
[----:B------:R-:W-:Y:S02]  /*0150*/  IMAD.U32 R2, RZ, RZ, UR4 ;  /* 0x00000004ff027e24 */ /* 0x000fe4000f8e00ff */
[----:B------:R-:W-:Y:S01]  /*0160*/  IMAD.U32 R3, RZ, RZ, UR5 ;  /* 0x00000005ff037e24 */ /* 0x000fe2000f8e00ff */
[----:B------:R-:W-:-:S04]  /*0170*/  UIMAD.WIDE.U32 UR4, UR18, 0x4, UR12 ;  /* 0x00000004120478a5 */ /* 0x000fc8000f8e000c */
[----:B------:R0:W2:Y:S02]  /*0180*/  LDG.E.CONSTANT R18, desc[UR16][R2.64] ;  /* 0x0000001002127981 */ /* 0x0000a4000c1e9900 */
[----:B------:R-:W-:Y:S02]  /*0190*/  IMAD.U32 R10, RZ, RZ, UR4 ;  /* 0x00000004ff0a7e24 */ /* 0x000fe4000f8e00ff */
[----:B------:R-:W-:Y:S01]  /*01a0*/  IMAD.U32 R11, RZ, RZ, UR5 ;  /* 0x00000005ff0b7e24 */ /* 0x000fe2000f8e00ff */
[----:B------:R-:W-:-:S04]  /*01b0*/  UIMAD.WIDE.U32 UR4, UR18, 0x4, UR8 ;  /* 0x00000004120478a5 */ /* 0x000fc8000f8e0008 */
[----:B------:R-:W2:Y:S02]  /*01c0*/  LDG.E.CONSTANT R10, desc[UR16][R10.64] ;  /* 0x000000100a0a7981 */ /* 0x000ea4000c1e9900 */
[----:B------:R-:W-:Y:S02]  /*01d0*/  IMAD.U32 R8, RZ, RZ, UR4 ;  /* 0x00000004ff087e24 */ /* 0x000fe4000f8e00ff */
[----:B------:R-:W-:Y:S01]  /*01e0*/  IMAD.U32 R9, RZ, RZ, UR5 ;  /* 0x00000005ff097e24 */ /* 0x000fe2000f8e00ff */
[----:B---3--:R-:W-:-:S04]  /*01f0*/  UIMAD.WIDE.U32 UR4, UR18, 0x4, UR6 ;  /* 0x00000004120478a5 */ /* 0x008fc8000f8e0006 */
[----:B------:R-:W3:Y:S02]  /*0200*/  LDG.E.CONSTANT R8, desc[UR16][R8.64] ;  /* 0x0000001008087981 */ /* 0x000ee4000c1e9900 */
[----:B------:R-:W-:Y:S02]  /*0210*/  IMAD.U32 R14, RZ, RZ, UR4 ;  /* 0x00000004ff0e7e24 */ /* 0x000fe4000f8e00ff */
[----:B------:R-:W-:-:S05]  /*0220*/  IMAD.U32 R15, RZ, RZ, UR5 ;  /* 0x00000005ff0f7e24 */ /* 0x000fca000f8e00ff */
[----:B------:R1:W5:Y:S01]  /*0230*/  LDG.E.CONSTANT R0, desc[UR16][R14.64] ;  /* 0x000000100e007981 */ /* 0x000362000c1e9900 */
[----:B0-----:R-:W0:Y:S01]  /*0240*/  MUFU.RCP64H R3, 200 ;  /* 0x4069000000037908 */ /* 0x001e220000001800 */
[----:B------:R-:W-:Y:S02]  /*0250*/  HFMA2 R6, -RZ, RZ, 0, 0 ;  /* 0x00000000ff067431 */ /* 0x000fe400000001ff */
[----:B------:R-:W-:Y:S02]  /*0260*/  IMAD.MOV.U32 R7, RZ, RZ, 0x40690000 ;  /* 0x40690000ff077424 */ /* 0x000fe400078e00ff */
[----:B------:R-:W-:-:S06]  /*0270*/  IMAD.MOV.U32 R2, RZ, RZ, 0x1 ;  /* 0x00000001ff027424 */ /* 0x000fcc00078e00ff */
[----:B0-----:R-:W-:-:S08]  /*0280*/  DFMA R4, R2, -R6, 1 ;  /* 0x3ff000000204742b */ /* 0x001fd00000000806 */
[----:B------:R-:W-:-:S08]  /*0290*/  DFMA R4, R4, R4, R4 ;  /* 0x000000040404722b */ /* 0x000fd00000000004 */
[----:B------:R-:W-:-:S08]  /*02a0*/  DFMA R2, R2, R4, R2 ;  /* 0x000000040202722b */ /* 0x000fd00000000002 */
[----:B------:R-:W-:-:S08]  /*02b0*/  DFMA R6, R2, -R6, 1 ;  /* 0x3ff000000206742b */ /* 0x000fd00000000806 */
[----:B------:R-:W-:Y:S01]  /*02c0*/  DFMA R6, R2, R6, R2 ;  /* 0x000000060206722b */ /* 0x000fe20000000002 */
[----:B----4-:R-:W0:Y:S01]  /*02d0*/  F2F.F64.F32 R4, R12 ;  /* 0x0000000c00047310 */ /* 0x010e220000201800 */
[----:B--2---:R-:W-:Y:S01]  /*02e0*/  R2UR UR4, R18 ;  /* 0x00000000120472ca */ /* 0x004fe200000e0000 */
[----:B0-----:R-:W-:-:S08]  /*02f0*/  DADD R16, R4, 200 ;  /* 0x4069000004107429 */ /* 0x001fd00000000000 */
[----:B------:R-:W-:Y:S01]  /*0300*/  DMUL R54, R16, R6 ;  /* 0x0000000610367228 */ /* 0x000fe20000000000 */
[----:B------:R-:W-:Y:S02]  /*0310*/  VIMNMX R10, PT, PT, R10, 0x1, !PT ;  /* 0x000000010a0a7848 */ /* 0x000fe40007fe0100 */
[----:B------:R-:W-:Y:S01]  /*0320*/  FSETP.GEU.AND P1, PT, |R17|, 6.5827683646048100446e-37, PT ;  /* 0x036000001100780b */ /* 0x000fe20003f2e200 */
[----:B------:R-:W-:-:S04]  /*0330*/  UISETP.LT.AND UP0, UPT, UR4, 0x1, UPT ;  /* 0x000000010400788c */ /* 0x000fc8000bf01270 */
[----:B------:R-:W-:Y:S01]  /*0340*/  DFMA R2, R54, -200, R16 ;  /* 0xc06900003602782b */ /* 0x000fe20000000010 */
[----:B------:R-:W-:-:S04]  /*0350*/  USEL UR6, UR4, 0x1, !UP0 ;  /* 0x0000000104067887 */ /* 0x000fc8000c000000 */
[----:B------:R-:W-:-:S03]  /*0360*/  USHF.R.U32.HI UR4, URZ, 0x1, UR6 ;  /* 0x00000001ff047899 */ /* 0x000fc60008011606 */
[----:B------:R-:W-:Y:S01]  /*0370*/  DFMA R54, R6, R2, R54 ;  /* 0x000000020636722b */ /* 0x000fe20000000036 */
[----:B------:R-:W-:Y:S01]  /*0380*/  UISETP.LT.U32.AND UP0, UPT, UR4, 0x1, UPT ;  /* 0x000000010400788c */ /* 0x000fe2000bf01070 */
[----:B------:R-:W-:Y:S01]  /*0390*/  VIADD R2, R10, 0x1 ;  /* 0x000000010a027836 */ /* 0x000fe20000000000 */
[----:B---3--:R-:W-:Y:S02]  /*03a0*/  VIMNMX R6, PT, PT, R8, 0x1, !PT ;  /* 0x0000000108067848 */ /* 0x008fe40007fe0100 */
[----:B------:R-:W-:-:S03]  /*03b0*/  USEL UR4, UR4, 0x1, !UP0 ;  /* 0x0000000104047887 */ /* 0x000fc6000c000000 */
[----:B------:R-:W-:Y:S01]  /*03c0*/  IMAD R6, R6, UR6, RZ ;  /* 0x0000000606067c24 */ /* 0x000fe2000f8e02ff */
[----:B------:R-:W-:Y:S01]  /*03d0*/  UIADD3 UR7, UPT, UPT, UR4, 0x1, URZ ;  /* 0x0000000104077890 */ /* 0x000fe2000fffe0ff */
[----:B------:R-:W-:-:S05]  /*03e0*/  FFMA R3, RZ, 3.640625, R55 ;  /* 0x40690000ff037823 */ /* 0x000fca0000000037 */
[----:B------:R-:W-:Y:S02]  /*03f0*/  FSETP.GT.AND P0, PT, |R3|, 1.469367938527859385e-39, PT ;  /* 0x001000000300780b */ /* 0x000fe40003f04200 */
[----:B------:R-:W0:Y:S11]  /*0400*/  I2F.F64.U32 R2, R2 ;  /* 0x0000000200027312 */ /* 0x000e360000201800 */
[----:B-1----:R-:W-:Y:S05]  /*0410*/  @P0 BRA P1, `(.L_x_22) ;  /* 0x0000000000180947 */ /* 0x002fea0000800000 */
[----:B------:R-:W-:Y:S01]  /*0420*/  IMAD.MOV.U32 R18, RZ, RZ, RZ ;  /* 0x000000ffff127224 */ /* 0x000fe200078e00ff */
[----:B------:R-:W-:Y:S01]  /*0430*/  MOV R14, 0x460 ;  /* 0x00000460000e7802 */ /* 0x000fe20000000f00 */
[----:B------:R-:W-:-:S07]  /*0440*/  IMAD.MOV.U32 R19, RZ, RZ, 0x40690000 ;  /* 0x40690000ff137424 */ /* 0x000fce00078e00ff */
[----:B0----5:R-:W-:Y:S05]  /*0450*/  CALL.REL.NOINC `($__internal_1_$__cuda_sm20_div_rn_f64_full) ;  /* 0x00000014007c7944 */ /* 0x021fea0003c00000 */
[----:B------:R-:W-:Y:S02]  /*0460*/  IMAD.MOV.U32 R54, RZ, RZ, R42 ;  /* 0x000000ffff367224 */ /* 0x000fe400078e002a */
[----:B------:R-:W-:-:S07]  /*0470*/  IMAD.MOV.U32 R55, RZ, RZ, R43 ;  /* 0x000000ffff377224 */ /* 0x000fce00078e002b */
.L_x_22:
[----:B------:R-:W1:Y:S01]  /*0480*/  MUFU.RCP64H R9, 200 ;  /* 0x4069000000097908 */ /* 0x000e620000001800 */
[----:B------:R-:W-:Y:S01]  /*0490*/  IMAD.MOV.U32 R10, RZ, RZ, 0x0 ;  /* 0x00000000ff0a7424 */ /* 0x000fe200078e00ff */
[----:B------:R-:W-:Y:S01]  /*04a0*/  DADD R16, -R4, 200 ;  /* 0x4069000004107429 */ /* 0x000fe20000000100 */
[----:B------:R-:W-:Y:S02]  /*04b0*/  IMAD.MOV.U32 R11, RZ, RZ, 0x40690000 ;  /* 0x40690000ff0b7424 */ /* 0x000fe400078e00ff */
[----:B------:R-:W-:-:S07]  /*04c0*/  IMAD.MOV.U32 R8, RZ, RZ, 0x1 ;  /* 0x00000001ff087424 */ /* 0x000fce00078e00ff */
[----:B------:R-:W-:Y:S01]  /*04d0*/  FSETP.GEU.AND P1, PT, |R17|, 6.5827683646048100446e-37, PT ;  /* 0x036000001100780b */ /* 0x000fe20003f2e200 */
[----:B-1----:R-:W-:-:S08]  /*04e0*/  DFMA R14, R8, -R10, 1 ;  /* 0x3ff00000080e742b */ /* 0x002fd0000000080a */
        /* <DEDUP_REMOVED lines=10> */
[----:B------:R-:W-:Y:S01]  /*0590*/  MOV R18, RZ ;  /* 0x000000ff00127202 */ /* 0x000fe20000000f00 */
[----:B------:R-:W-:Y:S01]  /*05a0*/  IMAD.MOV.U32 R19, RZ, RZ, 0x40690000 ;  /* 0x40690000ff137424 */ /* 0x000fe200078e00ff */
[----:B------:R-:W-:-:S07]  /*05b0*/  MOV R14, 0x5d0 ;  /* 0x000005d0000e7802 */ /* 0x000fce0000000f00 */
[----:B0----5:R-:W-:Y:S05]  /*05c0*/  CALL.REL.NOINC `($__internal_1_$__cuda_sm20_div_rn_f64_full) ;  /* 0x0000001400207944 */ /* 0x021fea0003c00000 */
[----:B------:R-:W-:Y:S02]  /*05d0*/  IMAD.MOV.U32 R10, RZ, RZ, R42 ;  /* 0x000000ffff0a7224 */ /* 0x000fe400078e002a */
[----:B------:R-:W-:-:S07]  /*05e0*/  IMAD.MOV.U32 R11, RZ, RZ, R43 ;  /* 0x000000ffff0b7224 */ /* 0x000fce00078e002b */
.L_x_23:
[----:B------:R-:W1:Y:S01]  /*05f0*/  LDCU UR11, c[0x0][0x3b8] ;  /* 0x00007700ff0b77ac */ /* 0x000e620008000800 */
[----:B------:R2:W-:Y:S04]  /*0600*/  STL.64 [R1], RZ ;  /* 0x000000ff01007387 */ /* 0x0005e80000100a00 */
[----:B------:R2:W-:Y:S04]  /*0610*/  STL.64 [R1+0x48], RZ ;  /* 0x000048ff01007387 */ /* 0x0005e80000100a00 */
[----:B------:R2:W-:Y:S04]  /*0620*/  STL.64 [R1+0x8], RZ ;  /* 0x000008ff01007387 */ /* 0x0005e80000100a00 */
[----:B------:R2:W-:Y:S04]  /*0630*/  STL.64 [R1+0x50], RZ ;  /* 0x000050ff01007387 */ /* 0x0005e80000100a00 */
[----:B------:R2:W-:Y:S01]  /*0640*/  STL.64 [R1+0x10], RZ ;  /* 0x000010ff01007387 */ /* 0x0005e20000100a00 */
[----:B-1----:R-:W-:-:S03]  /*0650*/  UISETP.GE.AND UP0, UPT, UR11, 0x1, UPT ;  /* 0x000000010b00788c */ /* 0x002fc6000bf06270 */
        /* <DEDUP_REMOVED lines=15> */
[----:B0-----:R-:W0:Y:S01]  /*0750*/  MUFU.RCP64H R5, R3 ;  /* 0x0000000300057308 */ /* 0x001e220000001800 */
[----:B------:R-:W-:Y:S01]  /*0760*/  IMAD.MOV.U32 R4, RZ, RZ, 0x1 ;  /* 0x00000001ff047424 */ /* 0x000fe200078e00ff */
[----:B------:R-:W1:Y:S01]  /*0770*/  LDCU.64 UR4, c[0x0][0x3d0] ;  /* 0x00007a00ff0477ac */ /* 0x000e620008000a00 */
[----:B------:R-:W3:Y:S01]  /*0780*/  LDCU.64 UR8, c[0x0][0x3c8] ;  /* 0x00007900ff0877ac */ /* 0x000ee20008000a00 */
[----:B------:R-:W-:Y:S02]  /*0790*/  UIMAD UR10, UR18, UR11, URZ ;  /* 0x0000000b120a72a4 */ /* 0x000fe4000f8e02ff */
[----:B------:R-:W-:Y:S01]  /*07a0*/  UIADD3 UR11, UPT, UPT, -UR11, URZ, URZ ;  /* 0x000000ff0b0b7290 */ /* 0x000fe2000fffe1ff */
[----:B0-----:R-:W-:Y:S01]  /*07b0*/  DFMA R8, -R2, R4, 1 ;  /* 0x3ff000000208742b */ /* 0x001fe20000000104 */
[----:B-1----:R-:W-:Y:S02]  /*07c0*/  UIMAD.WIDE UR4, UR10, 0x4, UR4 ;  /* 0x000000040a0478a5 */ /* 0x002fe4000f8e0204 */
[----:B---3--:R-:W-:-:S05]  /*07d0*/  UIMAD.WIDE UR8, UR10, 0x4, UR8 ;  /* 0x000000040a0878a5 */ /* 0x008fca000f8e0208 */
[----:B------:R-:W-:Y:S01]  /*07e0*/  DFMA R8, R8, R8, R8 ;  /* 0x000000080808722b */ /* 0x000fe20000000008 */
[----:B------:R-:W-:Y:S01]  /*07f0*/  UMOV UR12, UR4 ;  /* 0x00000004000c7c82 */ /* 0x000fe20008000000 */
[----:B------:R-:W-:-:S06]  /*0800*/  UMOV UR13, UR5 ;  /* 0x00000005000d7c82 */ /* 0x000fcc0008000000 */
        /* <DEDUP_REMOVED lines=11> */
[----:B------:R-:W-:Y:S02]  /*08c0*/  IMAD.MOV.U32 R19, RZ, RZ, R3 ;  /* 0x000000ffff137224 */ /* 0x000fe400078e0003 */
[----:B------:R-:W-:Y:S02]  /*08d0*/  IMAD.MOV.U32 R16, RZ, RZ, RZ ;  /* 0x000000ffff107224 */ /* 0x000fe400078e00ff */
[----:B------:R-:W-:-:S07]  /*08e0*/  IMAD.MOV.U32 R17, RZ, RZ, 0x40000000 ;  /* 0x40000000ff117424 */ /* 0x000fce00078e00ff */
[----:B--2--5:R-:W-:Y:S05]  /*08f0*/  CALL.REL.NOINC `($__internal_1_$__cuda_sm20_div_rn_f64_full) ;  /* 0x0000001000547944 */ /* 0x024fea0003c00000 */
[----:B------:R-:W-:Y:S02]  /*0900*/  IMAD.MOV.U32 R8, RZ, RZ, R42 ;  /* 0x000000ffff087224 */ /* 0x000fe400078e002a */
[----:B------:R-:W-:-:S07]  /*0910*/  IMAD.MOV.U32 R9, RZ, RZ, R43 ;  /* 0x000000ffff097224 */ /* 0x000fce00078e002b */
.L_x_24:
[----:B------:R-:W-:Y:S01]  /*0920*/  IADD3 R18, PT, PT, R6, 0x1, RZ ;  /* 0x0000000106127810 */ /* 0x000fe20007ffe0ff */
[----:B------:R-:W-:-:S05]  /*0930*/  IMAD.MOV.U32 R2, RZ, RZ, 0x1 ;  /* 0x00000001ff027424 */ /* 0x000fca00078e00ff */
[----:B------:R-:W0:Y:S08]  /*0940*/  I2F.F64.U32 R18, R18 ;  /* 0x0000001200127312 */ /* 0x000e300000201800 */
        /* <DEDUP_REMOVED lines=12> */
[----:B------:R-:W-:Y:S01]  /*0a10*/  IMAD.MOV.U32 R16, RZ, RZ, RZ ;  /* 0x000000ffff107224 */ /* 0x000fe200078e00ff */
[----:B------:R-:W-:Y:S01]  /*0a20*/  MOV R14, 0xa50 ;  /* 0x00000a50000e7802 */ /* 0x000fe20000000f00 */
[----:B------:R-:W-:-:S07]  /*0a30*/  IMAD.MOV.U32 R17, RZ, RZ, 0x40000000 ;  /* 0x40000000ff117424 */ /* 0x000fce00078e00ff */
[----:B--2--5:R-:W-:Y:S05]  /*0a40*/  CALL.REL.NOINC `($__internal_1_$__cuda_sm20_div_rn_f64_full) ;  /* 0x0000001000007944 */ /* 0x024fea0003c00000 */
[----:B------:R-:W-:Y:S02]  /*0a50*/  IMAD.MOV.U32 R6, RZ, RZ, R42 ;  /* 0x000000ffff067224 */ /* 0x000fe400078e002a */
[----:B------:R-:W-:-:S07]  /*0a60*/  IMAD.MOV.U32 R7, RZ, RZ, R43 ;  /* 0x000000ffff077224 */ /* 0x000fce00078e002b */
.L_x_25:
[----:B------:R-:W-:Y:S01]  /*0a70*/  UIADD3 UR6, UPT, UPT, UR6, 0x1, URZ ;  /* 0x0000000106067890 */ /* 0x000fe2000fffe0ff */
[----:B------:R-:W-:-:S08]  /*0a80*/  IMAD.MOV.U32 R2, RZ, RZ, 0x1 ;  /* 0x00000001ff027424 */ /* 0x000fd000078e00ff */
[----:B------:R-:W0:Y:S08]  /*0a90*/  I2F.F64.U32 R18, UR6 ;  /* 0x0000000600127d12 */ /* 0x000e300008201800 */
        /* <DEDUP_REMOVED lines=18> */
.L_x_26:
[----:B------:R-:W0:Y:S01]  /*0bc0*/  I2F.F64.U32 R18, UR7 ;  /* 0x0000000700127d12 */ /* 0x000e220008201800 */
[----:B------:R-:W-:-:S07]  /*0bd0*/  MOV R2, 0x1 ;  /* 0x0000000100027802 */ /* 0x000fce0000000f00 */
        /* <DEDUP_REMOVED lines=18> */
.L_x_27:
[----:B------:R-:W0:Y:S01]  /*0d00*/  F2F.F64.F32 R14, R12 ;  /* 0x0000000c000e7310 */ /* 0x000e220000201800 */
[----:B------:R-:W-:Y:S01]  /*0d10*/  IMAD.MOV.U32 R40, RZ, RZ, 0x47ae147b ;  /* 0x47ae147bff287424 */ /* 0x000fe200078e00ff */
[----:B------:R-:W-:Y:S01]  /*0d20*/  MOV R37, 0x7ff80000 ;  /* 0x7ff8000000257802 */ /* 0x000fe20000000f00 */
[----:B------:R-:W-:Y:S01]  /*0d30*/  IMAD.MOV.U32 R41, RZ, RZ, 0x3f847ae1 ;  /* 0x3f847ae1ff297424 */ /* 0x000fe200078e00ff */
[----:B------:R-:W-:Y:S01]  /*0d40*/  CS2R R34, SRZ ;  /* 0x0000000000227805 */ /* 0x000fe2000001ff00 */
[----:B------:R-:W-:Y:S01]  /*0d50*/  IMAD.MOV.U32 R13, RZ, RZ, RZ ;  /* 0x000000ffff0d7224 */ /* 0x000fe200078e00ff */
[----:B------:R-:W-:Y:S01]  /*0d60*/  CS2R R32, SRZ ;  /* 0x0000000000207805 */ /* 0x000fe2000001ff00 */
[----:B------:R-:W-:Y:S01]  /*0d70*/  IMAD.MOV.U32 R38, RZ, RZ, 0x0 ;  /* 0x00000000ff267424 */ /* 0x000fe200078e00ff */
[----:B------:R-:W-:Y:S01]  /*0d80*/  CS2R R30, SRZ ;  /* 0x00000000001e7805 */ /* 0x000fe2000001ff00 */
[----:B------:R-:W-:Y:S01]  /*0d90*/  IMAD.MOV.U32 R39, RZ, RZ, 0x7ff80000 ;  /* 0x7ff80000ff277424 */ /* 0x000fe200078e00ff */
[----:B------:R-:W-:Y:S01]  /*0da0*/  CS2R R28, SRZ ;  /* 0x00000000001c7805 */ /* 0x000fe2000001ff00 */
[----:B------:R-:W-:Y:S01]  /*0db0*/  IMAD.MOV.U32 R36, RZ, RZ, 0x0 ;  /* 0x00000000ff247424 */ /* 0x000fe200078e00ff */
[----:B------:R-:W-:-:S02]  /*0dc0*/  CS2R R26, SRZ ;  /* 0x00000000001a7805 */ /* 0x000fc4000001ff00 */
[----:B------:R-:W-:Y:S01]  /*0dd0*/  CS2R R24, SRZ ;  /* 0x0000000000187805 */ /* 0x000fe2000001ff00 */
[----:B------:R-:W-:Y:S01]  /*0de0*/  UMOV UR4, URZ ;  /* 0x000000ff00047c82 */ /* 0x000fe20008000000 */
[----:B0-----:R-:W-:Y:S01]  /*0df0*/  DFMA R40, R14, -R40, 1 ;  /* 0x3ff000000e28742b */ /* 0x001fe20000000828 */
[----:B------:R-:W-:Y:S01]  /*0e00*/  UMOV UR5, URZ ;  /* 0x000000ff00057c82 */ /* 0x000fe20008000000 */
[----:B------:R-:W-:Y:S01]  /*0e10*/  UMOV UR14, 0x1 ;  /* 0x00000001000e7882 */ /* 0x000fe20000000000 */
[----:B------:R-:W-:Y:S01]  /*0e20*/  UMOV UR7, UR8 ;  /* 0x0000000800077c82 */ /* 0x000fe20008000000 */
[----:B------:R-:W-:Y:S01]  /*0e30*/  UMOV UR10, UR9 ;  /* 0x00000009000a7c82 */ /* 0x000fe20008000000 */
[----:B------:R-:W-:-:S06]  /*0e40*/  UMOV UR6, URZ ;  /* 0x000000ff00067c82 */ /* 0x000fcc0008000000 */
.L_x_34:
[----:B------:R-:W-:Y:S02]  /*0e50*/  IMAD.U32 R46, RZ, RZ, UR20 ;  /* 0x00000014ff2e7e24 */ /* 0x000fe4000f8e00ff */
[----:B------:R-:W-:-:S05]  /*0e60*/  IMAD.U32 R47, RZ, RZ, UR21 ;  /* 0x00000015ff2f7e24 */ /* 0x000fca000f8e00ff */
[----:B-1----:R-:W3:Y:S01]  /*0e70*/  LDG.E.CONSTANT R16, desc[UR16][R46.64] ;  /* 0x000000102e107981 */ /* 0x002ee2000c1e9900 */
[----:B------:R-:W-:Y:S02]  /*0e80*/  IMAD.U32 R44, RZ, RZ, UR22 ;  /* 0x00000016ff2c7e24 */ /* 0x000fe4000f8e00ff */
[----:B------:R-:W-:-:S05]  /*0e90*/  IMAD.U32 R45, RZ, RZ, UR23 ;  /* 0x00000017ff2d7e24 */ /* 0x000fca000f8e00ff */
[----:B------:R-:W4:Y:S01]  /*0ea0*/  LDG.E.CONSTANT R44, desc[UR16][R44.64] ;  /* 0x000000102c2c7981 */ /* 0x000f22000c1e9900 */
[----:B0--3--:R-:W0:Y:S08]  /*0eb0*/  F2F.F64.F32 R16, R16 ;  /* 0x0000001000107310 */ /* 0x009e300000201800 */
[----:B----4-:R-:W1:Y:S01]  /*0ec0*/  F2F.F64.F32 R14, R44 ;  /* 0x0000002c000e7310 */ /* 0x010e620000201800 */
[----:B------:R-:W-:Y:S01]  /*0ed0*/  FSETP.NE.AND P0, PT, |R44|, +INF , PT ;  /* 0x7f8000002c00780b */ /* 0x000fe20003f05200 */
[----:B0-----:R-:W-:-:S02]  /*0ee0*/  DMUL R20, R16, R4 ;  /* 0x0000000410147228 */ /* 0x001fc40000000000 */
[C---:B------:R-:W-:Y:S02]  /*0ef0*/  DMUL R18, R16.reuse, R6 ;  /* 0x0000000610127228 */ /* 0x040fe40000000000 */
[----:B------:R-:W-:-:S04]  /*0f00*/  DMUL R16, R16, R2 ;  /* 0x0000000210107228 */ /* 0x000fc80000000000 */
[----:B------:R-:W-:Y:S01]  /*0f10*/  DADD R42, -R20, 1 ;  /* 0x3ff00000142a7429 */ /* 0x000fe20000000100 */
[----:B-1----:R-:W-:Y:S01]  /*0f20*/  FSEL R14, R14, RZ, P0 ;  /* 0x000000ff0e0e7208 */ /* 0x002fe20000000000 */
[----:B------:R-:W-:Y:S01]  /*0f30*/  DADD R22, -R18, 1 ;  /* 0x3ff0000012167429 */ /* 0x000fe20000000100 */
[----:B------:R-:W-:-:S05]  /*0f40*/  FSEL R15, R15, RZ, P0 ;  /* 0x000000ff0f0f7208 */ /* 0x000fca0000000000 */
[----:B------:R-:W-:Y:S02]  /*0f50*/  DMUL R26, R42, R26 ;  /* 0x0000001a2a1a7228 */ /* 0x000fe40000000000 */
[----:B------:R-:W-:-:S06]  /*0f60*/  DMUL R22, R22, R28 ;  /* 0x0000001c16167228 */ /* 0x000fcc0000000000 */
[C---:B------:R-:W-:Y:S02]  /*0f70*/  DFMA R26, R14.reuse, R20, R26 ;  /* 0x000000140e1a722b */ /* 0x040fe4000000001a */
[----:B------:R-:W-:Y:S01]  /*0f80*/  DFMA R28, R14, R18, R22 ;  /* 0x000000120e1c722b */ /* 0x000fe20000000016 */
[----:B-----5:R-:W0:Y:S01]  /*0f90*/  F2F.F64.F32 R20, R0 ;  /* 0x0000000000147310 */ /* 0x020e220000201800 */
[----:B------:R-:W-:-:S06]  /*0fa0*/  IMAD.MOV.U32 R22, RZ, RZ, 0x1 ;  /* 0x00000001ff167424 */ /* 0x000fcc00078e00ff */
        /* <DEDUP_REMOVED lines=12> */
[----:B------:R-:W-:Y:S01]  /*1070*/  FSETP.GEU.AND P2, PT, |R17|, 6.5827683646048100446e-37, PT ;  /* 0x036000001100780b */ /* 0x000fe20003f4e200 */
[----:B------:R-:W-:Y:S02]  /*1080*/  IMAD.MOV.U32 R24, RZ, RZ, R16 ;  /* 0x000000ffff187224 */ /* 0x000fe400078e0010 */
[----:B------:R-:W-:Y:S01]  /*1090*/  IMAD.MOV.U32 R25, RZ, RZ, R17 ;  /* 0x000000ffff197224 */ /* 0x000fe200078e0011 */
[----:B------:R-:W-:-:S08]  /*10a0*/  DMUL R14, R16, R22 ;  /* 0x00000016100e7228 */ /* 0x000fd00000000000 */
[----:B------:R-:W-:-:S08]  /*10b0*/  DFMA R20, -R18, R14, R16 ;  /* 0x0000000e1214722b */ /* 0x000fd00000000110 */
[----:B------:R-:W-:-:S10]  /*10c0*/  DFMA R14, R22, R20, R14 ;  /* 0x00000014160e722b */ /* 0x000fd4000000000e */
[----:B------:R-:W-:-:S05]  /*10d0*/  FFMA R20, RZ, R19, R15 ;  /* 0x00000013ff147223 */ /* 0x000fca000000000f */
[----:B------:R-:W-:-:S13]  /*10e0*/  FSETP.GT.AND P0, PT, |R20|, 1.469367938527859385e-39, PT ;  /* 0x001000001400780b */ /* 0x000fda0003f04200 */
[----:B------:R-:W-:Y:S05]  /*10f0*/  @P0 BRA P2, `(.L_x_28) ;  /* 0x0000000000100947 */ /* 0x000fea0001000000 */
[----:B------:R-:W-:-:S07]  /*1100*/  MOV R14, 0x1120 ;  /* 0x00001120000e7802 */ /* 0x000fce0000000f00 */
[----:B--2---:R-:W-:Y:S05]  /*1110*/  CALL.REL.NOINC `($__internal_1_$__cuda_sm20_div_rn_f64_full) ;  /* 0x00000008004c7944 */ /* 0x004fea0003c00000 */
[----:B------:R-:W-:Y:S02]  /*1120*/  IMAD.MOV.U32 R14, RZ, RZ, R42 ;  /* 0x000000ffff0e7224 */ /* 0x000fe400078e002a */
[----:B------:R-:W-:-:S07]  /*1130*/  IMAD.MOV.U32 R15, RZ, RZ, R43 ;  /* 0x000000ffff0f7224 */ /* 0x000fce00078e002b */
.L_x_28:
[----:B------:R-:W-:Y:S01]  /*1140*/  FSEL R22, R14, RZ, P1 ;  /* 0x000000ff0e167208 */ /* 0x000fe20000800000 */
[----:B------:R-:W-:Y:S01]  /*1150*/  IMAD.U32 R14, RZ, RZ, UR12 ;  /* 0x0000000cff0e7e24 */ /* 0x000fe2000f8e00ff */
[----:B------:R-:W-:Y:S02]  /*1160*/  FSEL R23, R15, RZ, P1 ;  /* 0x000000ff0f177208 */ /* 0x000fe40000800000 */
[----:B------:R-:W-:Y:S02]  /*1170*/  ISETP.NE.AND P0, PT, R13, RZ, PT ;  /* 0x000000ff0d00720c */ /* 0x000fe40003f05270 */
[----:B------:R0:W1:Y:S01]  /*1180*/  F2F.F32.F64 R21, R22 ;  /* 0x0000001600157310 */ /* 0x0000620000301000 */
[----:B------:R-:W-:-:S10]  /*1190*/  MOV R15, UR13 ;  /* 0x0000000d000f7c02 */ /* 0x000fd40008000f00 */
[----:B0-----:R-:W-:Y:S05]  /*11a0*/  @!P0 BRA `(.L_x_29) ;  /* 0x0000000000688947 */ /* 0x001fea0003800000 */
[----:B------:R-:W-:Y:S01]  /*11b0*/  ISETP.GE.U32.AND P1, PT, R13, 0x9, PT ;  /* 0x000000090d00780c */ /* 0x000fe20003f26070 */
[----:B------:R-:W-:-:S12]  /*11c0*/  ULEA UR15, UR6, UR19, 0x3 ;  /* 0x00000013060f7291 */ /* 0x000fd8000f8e18ff */
[----:B------:R-:W3:Y:S04]  /*11d0*/  @P1 LDL.64 R16, [UR15] ;  /* 0x0000000fff101983 */ /* 0x000ee80008100a00 */
[----:B------:R-:W4:Y:S01]  /*11e0*/  @P1 LDL.64 R18, [UR15+0x48] ;  /* 0x0000480fff121983 */ /* 0x000f220008100a00 */
[----:B------:R-:W-:Y:S01]  /*11f0*/  DADD R34, R22, -R34 ;  /* 0x0000000016227229 */ /* 0x000fe20000000822 */
[----:B------:R-:W-:Y:S01]  /*1200*/  IMAD.MOV.U32 R20, RZ, RZ, RZ ;  /* 0x000000ffff147224 */ /* 0x000fe200078e00ff */
[----:B------:R-:W-:Y:S02]  /*1210*/  UISETP.NE.AND UP0, UPT, UR6, 0x8, UPT ;  /* 0x000000080600788c */ /* 0x000fe4000bf05270 */
[----:B------:R-:W-:-:S04]  /*1220*/  UIADD3 UR6, UPT, UPT, UR6, 0x1, URZ ;  /* 0x0000000106067890 */ /* 0x000fc8000fffe0ff */
[--C-:B------:R-:W-:Y:S01]  /*1230*/  DSETP.MAX.AND P2, P3, RZ, R34.reuse, PT ;  /* 0x00000022ff00722a */ /* 0x100fe20003b4f000 */
[----:B------:R-:W-:Y:S01]  /*1240*/  USEL UR6, UR6, URZ, UP0 ;  /* 0x000000ff06067287 */ /* 0x000fe20008000000 */
[----:B------:R-:W-:Y:S01]  /*1250*/  DADD R42, -RZ, -R34 ;  /* 0x00000000ff2a7229 */ /* 0x000fe20000000922 */
[----:B------:R-:W-:Y:S01]  /*1260*/  IMAD.MOV.U32 R45, RZ, RZ, R34 ;  /* 0x000000ffff2d7224 */ /* 0x000fe200078e0022 */
[----:B------:R-:W-:Y:S02]  /*1270*/  DSETP.GT.AND P0, PT, R34, RZ, PT ;  /* 0x000000ff2200722a */ /* 0x000fe40003f04000 */
[----:B------:R-:W-:Y:S01]  /*1280*/  FSEL R47, R20, R35, P2 ;  /* 0x00000023142f7208 */ /* 0x000fe20001000000 */
[----:B------:R-:W-:-:S05]  /*1290*/  IMAD.MOV.U32 R34, RZ, RZ, RZ ;  /* 0x000000ffff227224 */ /* 0x000fca00078e00ff */
[----:B------:R-:W-:Y:S02]  /*12a0*/  SEL R34, R34, R45, P2 ;  /* 0x0000002d22227207 */ /* 0x000fe40001000000 */
[----:B------:R-:W-:Y:S02]  /*12b0*/  @P3 LOP3.LUT R47, R35, 0x80000, RZ, 0xfc, !PT ;  /* 0x00080000232f3812 */ /* 0x000fe400078efcff */
[----:B------:R-:W-:Y:S02]  /*12c0*/  FSEL R42, R42, RZ, !P0 ;  /* 0x000000ff2a2a7208 */ /* 0x000fe40004000000 */
[----:B------:R-:W-:Y:S01]  /*12d0*/  FSEL R43, R43, RZ, !P0 ;  /* 0x000000ff2b2b7208 */ /* 0x000fe20004000000 */
[----:B------:R-:W-:-:S04]  /*12e0*/  IMAD.MOV.U32 R35, RZ, RZ, R47 ;  /* 0x000000ffff237224 */ /* 0x000fc800078e002f */
[----:B------:R0:W-:Y:S04]  /*12f0*/  STL.64 [UR15+0x48], R42 ;  /* 0x0000482aff007987 */ /* 0x0001e80008100a0f */
[----:B------:R0:W-:Y:S01]  /*1300*/  STL.64 [UR15], R34 ;  /* 0x00000022ff007987 */ /* 0x0001e20008100a0f */
[----:B---3--:R-:W-:Y:S02]  /*1310*/  @P1 DADD R30, R30, -R16 ;  /* 0x000000001e1e1229 */ /* 0x008fe40000000810 */
[----:B----4-:R-:W-:-:S06]  /*1320*/  @P1 DADD R32, R32, -R18 ;  /* 0x0000000020201229 */ /* 0x010fcc0000000812 */
[----:B------:R-:W-:Y:S02]  /*1330*/  DADD R30, R34, R30 ;  /* 0x00000000221e7229 */ /* 0x000fe4000000001e */
[----:B0-----:R-:W-:-:S11]  /*1340*/  DADD R32, R42, R32 ;  /* 0x000000002a207229 */ /* 0x001fd60000000020 */
.L_x_29:
[----:B------:R-:W-:Y:S01]  /*1350*/  DADD R18, R32, R30 ;  /* 0x0000000020127229 */ /* 0x000fe2000000001e */
[----:B-1----:R0:W-:Y:S01]  /*1360*/  STG.E desc[UR16][R14.64], R21 ;  /* 0x000000150e007986 */ /* 0x0021e2000c101910 */
[----:B------:R-:W-:-:S06]  /*1370*/  CS2R R16, SRZ ;  /* 0x0000000000107805 */ /* 0x000fcc000001ff00 */
[----:B------:R-:W-:-:S06]  /*1380*/  DSETP.NEU.AND P0, PT, R18, RZ, PT ;  /* 0x000000ff1200722a */ /* 0x000fcc0003f0d000 */
[----:B------:R-:W-:-:S13]  /*1390*/  ISETP.LT.U32.OR P0, PT, R13, 0x9, !P0 ;  /* 0x000000090d00780c */ /* 0x000fda0004701470 */
[----:B0-----:R-:W-:Y:S05]  /*13a0*/  @P0 BRA `(.L_x_30) ;  /* 0x0000000000500947 */ /* 0x001fea0003800000 */
[----:B------:R-:W0:Y:S01]  /*13b0*/  MUFU.RCP64H R15, R19 ;  /* 0x00000013000f7308 */ /* 0x000e220000001800 */
[----:B------:R-:W-:-:S06]  /*13c0*/  IMAD.MOV.U32 R14, RZ, RZ, 0x1 ;  /* 0x00000001ff0e7424 */ /* 0x000fcc00078e00ff */
[----:B0-----:R-:W-:-:S08]  /*13d0*/  DFMA R16, -R18, R14, 1 ;  /* 0x3ff000001210742b */ /* 0x001fd0000000010e */
[----:B------:R-:W-:-:S08]  /*13e0*/  DFMA R16, R16, R16, R16 ;  /* 0x000000101010722b */ /* 0x000fd00000000010 */
[----:B------:R-:W-:Y:S02]  /*13f0*/  DFMA R14, R14, R16, R14 ;  /* 0x000000100e0e722b */ /* 0x000fe4000000000e */
[----:B------:R-:W-:-:S06]  /*1400*/  DADD R16, -R32, R30 ;  /* 0x0000000020107229 */ /* 0x000fcc000000011e */
[----:B------:R-:W-:-:S04]  /*1410*/  DFMA R20, -R18, R14, 1 ;  /* 0x3ff000001214742b */ /* 0x000fc8000000010e */
[----:B------:R-:W-:-:S04]  /*1420*/  FSETP.GEU.AND P1, PT, |R17|, 6.5827683646048100446e-37, PT ;  /* 0x036000001100780b */ /* 0x000fc80003f2e200 */
[----:B------:R-:W-:-:S08]  /*1430*/  DFMA R14, R14, R20, R14 ;  /* 0x000000140e0e722b */ /* 0x000fd0000000000e */
        /* <DEDUP_REMOVED lines=10> */
.L_x_31:
[----:B------:R-:W-:-:S11]  /*14e0*/  DADD R16, -RZ, |R14| ;  /* 0x00000000ff107229 */ /* 0x000fd6000000050e */
.L_x_30:
[----:B------:R-:W-:Y:S01]  /*14f0*/  DMUL R16, R16, R8 ;  /* 0x0000000810107228 */ /* 0x000fe20000000000 */
[----:B------:R-:W-:-:S07]  /*1500*/  ISETP.NE.AND P0, PT, R13, RZ, PT ;  /* 0x000000ff0d00720c */ /* 0x000fce0003f05270 */
[----:B------:R-:W-:-:S08]  /*1510*/  DADD R14, -R16, 1 ;  /* 0x3ff00000100e7429 */ /* 0x000fd00000000100 */
[----:B------:R-:W-:-:S08]  /*1520*/  DMUL R14, R14, UR4 ;  /* 0x000000040e0e7c28 */ /* 0x000fd00008000000 */
[----:B------:R-:W-:-:S10]  /*1530*/  DFMA R14, R22, R16, R14 ;  /* 0x00000010160e722b */ /* 0x000fd4000000000e */
[----:B------:R-:W-:Y:S02]  /*1540*/  R2UR UR4, R14 ;  /* 0x000000000e0472ca */ /* 0x000fe400000e0000 */
[----:B------:R-:W-:Y:S01]  /*1550*/  R2UR UR5, R15 ;  /* 0x000000000f0572ca */ /* 0x000fe200000e0000 */
[----:B------:R-:W-:-:S14]  /*1560*/  @P0 BRA `(.L_x_32) ;  /* 0x00000000003c0947 */ /* 0x000fdc0003800000 */
[----:B------:R-:W-:Y:S01]  /*1570*/  DMUL R36, R40, UR4 ;  /* 0x0000000428247c28 */ /* 0x000fe20008000000 */
[----:B------:R-:W0:Y:S01]  /*1580*/  F2F.F64.F32 R16, R12 ;  /* 0x0000000c00107310 */ /* 0x000e220000201800 */
[----:B------:R-:W-:Y:S01]  /*1590*/  IMAD.U32 R18, RZ, RZ, UR8 ;  /* 0x00000008ff127e24 */ /* 0x000fe2000f8e00ff */
[----:B------:R-:W-:Y:S01]  /*15a0*/  MOV R38, 0x47ae147b ;  /* 0x47ae147b00267802 */ /* 0x000fe20000000f00 */
[----:B------:R-:W-:Y:S02]  /*15b0*/  IMAD.U32 R19, RZ, RZ, UR9 ;  /* 0x00000009ff137e24 */ /* 0x000fe4000f8e00ff */
[----:B------:R-:W-:Y:S02]  /*15c0*/  IMAD.MOV.U32 R39, RZ, RZ, 0x3f847ae1 ;  /* 0x3f847ae1ff277424 */ /* 0x000fe400078e00ff */
[----:B------:R-:W-:-:S06]  /*15d0*/  DSETP.LT.AND P0, PT, R36, UR4, PT ;  /* 0x0000000424007e2a */ /* 0x000fcc000bf01000 */
[----:B------:R-:W-:Y:S02]  /*15e0*/  FSEL R14, R54, R10, P0 ;  /* 0x0000000a360e7208 */ /* 0x000fe40000000000 */
[----:B------:R-:W-:Y:S01]  /*15f0*/  FSEL R15, R55, R11, P0 ;  /* 0x0000000b370f7208 */ /* 0x000fe20000000000 */
[----:B0-----:R-:W-:-:S05]  /*1600*/  DFMA R38, R16, R38, 1 ;  /* 0x3ff000001026742b */ /* 0x001fca0000000026 */
[----:B------:R-:W-:-:S03]  /*1610*/  DMUL R14, R36, R14 ;  /* 0x0000000e240e7228 */ /* 0x000fc60000000000 */
[----:B------:R-:W-:-:S07]  /*1620*/  DMUL R38, R38, UR4 ;  /* 0x0000000426267c28 */ /* 0x000fce0008000000 */
[----:B------:R-:W0:Y:S02]  /*1630*/  F2F.F32.F64 R15, R14 ;  /* 0x0000000e000f7310 */ /* 0x000e240000301000 */
[----:B0-----:R0:W-:Y:S01]  /*1640*/  STG.E desc[UR16][R18.64], R15 ;  /* 0x0000000f12007986 */ /* 0x0011e2000c101910 */
[----:B------:R-:W-:Y:S05]  /*1650*/  BRA `(.L_x_33) ;  /* 0x0000000000c07947 */ /* 0x000fea0003800000 */
.L_x_32:
[----:B------:R-:W0:Y:S01]  /*1660*/  F2F.F64.F32 R14, R12 ;  /* 0x0000000c000e7310 */ /* 0x000e220000201800 */
[----:B------:R-:W-:Y:S01]  /*1670*/  IMAD.MOV.U32 R16, RZ, RZ, 0x47ae147b ;  /* 0x47ae147bff107424 */ /* 0x000fe200078e00ff */
[----:B------:R-:W-:Y:S01]  /*1680*/  DSETP.LEU.AND P5, PT, R36, UR4, PT ;  /* 0x0000000424007e2a */ /* 0x000fe2000bfab000 */
[----:B------:R-:W-:Y:S01]  /*1690*/  IMAD.MOV.U32 R17, RZ, RZ, 0x3f847ae1 ;  /* 0x3f847ae1ff117424 */ /* 0x000fe200078e00ff */
[C---:B------:R-:W-:Y:S01]  /*16a0*/  DSETP.LT.AND P2, PT, R38.reuse, UR4, PT ;  /* 0x0000000426007e2a */ /* 0x040fe2000bf41000 */
[----:B------:R-:W-:Y:S01]  /*16b0*/  UISETP.NE.AND UP0, UPT, UR14, 0x1, UPT ;  /* 0x000000010e00788c */ /* 0x000fe2000bf05270 */
[----:B------:R-:W-:Y:S01]  /*16c0*/  IMAD.MOV.U32 R20, RZ, RZ, R37 ;  /* 0x000000ffff147224 */ /* 0x000fe200078e0025 */
[----:B------:R-:W-:Y:S01]  /*16d0*/  UISETP.NE.AND UP1, UPT, UR14, -0x1, UPT ;  /* 0xffffffff0e00788c */ /* 0x000fe2000bf25270 */
[----:B------:R-:W-:Y:S01]  /*16e0*/  IMAD.MOV.U32 R35, RZ, RZ, R39 ;  /* 0x000000ffff237224 */ /* 0x000fe200078e0027 */
[----:B------:R-:W-:Y:S01]  /*16f0*/  DSETP.LEU.AND P0, PT, R38, UR4, PT ;  /* 0x0000000426007e2a */ /* 0x000fe2000bf0b000 */
[----:B------:R-:W-:Y:S01]  /*1700*/  IMAD.MOV.U32 R21, RZ, RZ, R38 ;  /* 0x000000ffff157224 */ /* 0x000fe200078e0026 */
[----:B------:R-:W-:-:S02]  /*1710*/  DSETP.LT.AND P1, PT, R36, UR4, PT ;  /* 0x0000000424007e2a */ /* 0x000fc4000bf21000 */
[----:B0-----:R-:W-:-:S03]  /*1720*/  DFMA R14, R14, R16, 1 ;  /* 0x3ff000000e0e742b */ /* 0x001fc60000000010 */
        /* <DEDUP_REMOVED lines=8> */
[----:B------:R-:W-:Y:S02]  /*17b0*/  IMAD.MOV.U32 R19, RZ, RZ, R17 ;  /* 0x000000ffff137224 */ /* 0x000fe400078e0011 */
[----:B------:R-:W-:Y:S02]  /*17c0*/  IMAD.MOV.U32 R18, RZ, RZ, R16 ;  /* 0x000000ffff127224 */ /* 0x000fe400078e0010 */
[----:B------:R-:W-:Y:S01]  /*17d0*/  DSETP.MIN.AND P5, P6, R14, R38, PT ;  /* 0x000000260e00722a */ /* 0x000fe20003ea0000 */
[----:B------:R-:W-:-:S02]  /*17e0*/  FSEL R19, R19, R20, P3 ;  /* 0x0000001413137208 */ /* 0x000fc40001800000 */
[----:B------:R-:W-:-:S04]  /*17f0*/  SEL R18, R18, R36, P3 ;  /* 0x0000002412127207 */ /* 0x000fc80001800000 */
[----:B------:R-:W-:Y:S02]  /*1800*/  FSEL R36, R18, R16, P1 ;  /* 0x0000001012247208 */ /* 0x000fe40000800000 */
[----:B------:R-:W-:Y:S01]  /*1810*/  @P4 LOP3.LUT R19, R20, 0x80000, RZ, 0xfc, !PT ;  /* 0x0008000014134812 */ /* 0x000fe200078efcff */
[----:B------:R-:W-:-:S03]  /*1820*/  IMAD.MOV.U32 R20, RZ, RZ, R15 ;  /* 0x000000ffff147224 */ /* 0x000fc600078e000f */
[----:B------:R-:W-:Y:S02]  /*1830*/  FSEL R37, R19, R17, P1 ;  /* 0x0000001113257208 */ /* 0x000fe40000800000 */
[----:B------:R-:W-:Y:S02]  /*1840*/  FSEL R39, R20, R35, P5 ;  /* 0x0000002314277208 */ /* 0x000fe40002800000 */
[-C--:B------:R-:W-:Y:S02]  /*1850*/  MOV R20, R14.reuse ;  /* 0x0000000e00147202 */ /* 0x080fe40000000f00 */
[----:B------:R-:W-:Y:S02]  /*1860*/  @P6 LOP3.LUT R39, R35, 0x80000, RZ, 0xfc, !PT ;  /* 0x0008000023276812 */ /* 0x000fe400078efcff */
[----:B------:R-:W-:Y:S02]  /*1870*/  SEL R20, R20, R21, P5 ;  /* 0x0000001514147207 */ /* 0x000fe40002800000 */
[----:B------:R-:W-:Y:S01]  /*1880*/  PLOP3.LUT P1, PT, PT, PT, UP0, 0x80, 0x8 ;  /* 0x000000000008781c */ /* 0x000fe20003f2f008 */
[----:B------:R-:W-:Y:S01]  /*1890*/  IMAD.MOV.U32 R21, RZ, RZ, R39 ;  /* 0x000000ffff157224 */ /* 0x000fe200078e0027 */
[----:B------:R-:W-:-:S04]  /*18a0*/  FSEL R38, R20, R14, !P0 ;  /* 0x0000000e14267208 */ /* 0x000fc80004000000 */
[----:B------:R-:W-:Y:S02]  /*18b0*/  FSEL R39, R21, R15, !P0 ;  /* 0x0000000f15277208 */ /* 0x000fe40004000000 */
        /* <DEDUP_REMOVED lines=8> */
[----:B------:R-:W0:Y:S02]  /*1940*/  F2F.F32.F64 R15, R14 ;  /* 0x0000000e000f7310 */ /* 0x000e240000301000 */
[----:B0-----:R1:W-:Y:S02]  /*1950*/  STG.E desc[UR16][R16.64], R15 ;  /* 0x0000000f10007986 */ /* 0x0013e4000c101910 */
.L_x_33:
[----:B------:R-:W-:Y:S01]  /*1960*/  UIADD3 UR7, UP0, UPT, UR7, 0x4, URZ ;  /* 0x0000000407077890 */ /* 0x000fe2000ff1e0ff */
[----:B------:R-:W-:Y:S01]  /*1970*/  VIADD R13, R13, 0x1 ;  /* 0x000000010d0d7836 */ /* 0x000fe20000000000 */
[----:B------:R-:W-:Y:S01]  /*1980*/  UIADD3 UR11, UPT, UPT, UR11, 0x1, URZ ;  /* 0x000000010b0b7890 */ /* 0x000fe2000fffe0ff */
[----:B------:R-:W-:Y:S01]  /*1990*/  IMAD.MOV.U32 R34, RZ, RZ, R22 ;  /* 0x000000ffff227224 */ /* 0x000fe200078e0016 */
[----:B------:R-:W-:Y:S01]  /*19a0*/  UIADD3.X UR10, UPT, UPT, URZ, UR10, URZ, UP0, !UPT ;  /* 0x0000000aff0a7290 */ /* 0x000fe200087fe4ff */
[----:B------:R-:W-:Y:S01]  /*19b0*/  IMAD.MOV.U32 R35, RZ, RZ, R23 ;  /* 0x000000ffff237224 */ /* 0x000fe200078e0017 */
[----:B------:R-:W-:Y:S02]  /*19c0*/  UISETP.NE.AND UP0, UPT, UR11, URZ, UPT ;  /* 0x000000ff0b00728c */ /* 0x000fe4000bf05270 */
[----:B------:R-:W-:Y:S02]  /*19d0*/  UIADD3 UR12, UP1, UPT, UR12, 0x4, URZ ;  /* 0x000000040c0c7890 */ /* 0x000fe4000ff3e0ff */
[----:B------:R-:W-:-:S02]  /*19e0*/  UIADD3 UR20, UP2, UPT, UR20, 0x4, URZ ;  /* 0x0000000414147890 */ /* 0x000fc4000ff5e0ff */
[----:B------:R-:W-:Y:S02]  /*19f0*/  UIADD3 UR22, UP3, UPT, UR22, 0x4, URZ ;  /* 0x0000000416167890 */ /* 0x000fe4000ff7e0ff */
[----:B------:R-:W-:Y:S02]  /*1a00*/  UIADD3.X UR13, UPT, UPT, URZ, UR13, URZ, UP1, !UPT ;  /* 0x0000000dff0d7290 */ /* 0x000fe40008ffe4ff */
[----:B------:R-:W-:Y:S02]  /*1a10*/  UIADD3.X UR21, UPT, UPT, URZ, UR21, URZ, UP2, !UPT ;  /* 0x00000015ff157290 */ /* 0x000fe400097fe4ff */
[----:B------:R-:W-:Y:S01]  /*1a20*/  UIADD3.X UR23, UPT, UPT, URZ, UR23, URZ, UP3, !UPT ;  /* 0x00000017ff177290 */ /* 0x000fe20009ffe4ff */
[----:B------:R-:W-:Y:S11]  /*1a30*/  BRA.U UP0, `(.L_x_34) ;  /* 0xfffffff500047547 */ /* 0x000ff6000b83ffff */
[----:B------:R-:W-:Y:S05]  /*1a40*/  EXIT ;  /* 0x000000000000794d */ /* 0x000fea0003800000 */
        .weak           $__internal_1_$__cuda_sm20_div_rn_f64_full
        .type           $__internal_1_$__cuda_sm20_div_rn_f64_full,@function
        .size           $__internal_1_$__cuda_sm20_div_rn_f64_full,(.L_x_42 - $__internal_1_$__cuda_sm20_div_rn_f64_full)
$__internal_1_$__cuda_sm20_div_rn_f64_full:
[C---:B------:R-:W-:Y:S01]  /*1a50*/  FSETP.GEU.AND P0, PT, |R19|.reuse, 1.469367938527859385e-39, PT ;  /* 0x001000001300780b */ /* 0x040fe20003f0e200 */
[----:B------:R-:W-:Y:S01]  /*1a60*/  IMAD.MOV.U32 R42, RZ, RZ, 0x1 ;  /* 0x00000001ff2a7424 */ /* 0x000fe200078e00ff */
[C---:B------:R-:W-:Y:S01]  /*1a70*/  LOP3.LUT R20, R19.reuse, 0x800fffff, RZ, 0xc0, !PT ;  /* 0x800fffff13147812 */ /* 0x040fe200078ec0ff */
[----:B------:R-:W-:Y:S01]  /*1a80*/  IMAD.MOV.U32 R51, RZ, RZ, 0x1ca00000 ;  /* 0x1ca00000ff337424 */ /* 0x000fe200078e00ff */
[----:B------:R-:W-:Y:S02]  /*1a90*/  LOP3.LUT R15, R19, 0x7ff00000, RZ, 0xc0, !PT ;  /* 0x7ff00000130f7812 */ /* 0x000fe400078ec0ff */
[----:B------:R-:W-:Y:S01]  /*1aa0*/  LOP3.LUT R21, R20, 0x3ff00000, RZ, 0xfc, !PT ;  /* 0x3ff0000014157812 */ /* 0x000fe200078efcff */
[----:B------:R-:W-:Y:S01]  /*1ab0*/  IMAD.MOV.U32 R20, RZ, RZ, R18 ;  /* 0x000000ffff147224 */ /* 0x000fe200078e0012 */
[----:B------:R-:W-:-:S04]  /*1ac0*/  LOP3.LUT R50, R17, 0x7ff00000, RZ, 0xc0, !PT ;  /* 0x7ff0000011327812 */ /* 0x000fc800078ec0ff */
[----:B------:R-:W-:Y:S01]  /*1ad0*/  ISETP.GE.U32.AND P2, PT, R50, R15, PT ;  /* 0x0000000f3200720c */ /* 0x000fe20003f46070 */
[----:B------:R-:W-:Y:S01]  /*1ae0*/  @!P0 DMUL R20, R18, 8.98846567431157953865e+307 ;  /* 0x7fe0000012148828 */ /* 0x000fe20000000000 */
[----:B------:R-:W-:Y:S02]  /*1af0*/  MOV R52, R50 ;  /* 0x0000003200347202 */ /* 0x000fe40000000f00 */
[----:B------:R-:W-:Y:S02]  /*1b00*/  SEL R47, R51, 0x63400000, !P2 ;  /* 0x63400000332f7807 */ /* 0x000fe40005000000 */
[----:B------:R-:W-:Y:S01]  /*1b10*/  FSETP.GEU.AND P2, PT, |R17|, 1.469367938527859385e-39, PT ;  /* 0x001000001100780b */ /* 0x000fe20003f4e200 */
[----:B------:R-:W0:Y:S02]  /*1b20*/  MUFU.RCP64H R43, R21 ;  /* 0x00000015002b7308 */ /* 0x000e240000001800 */
[----:B0-----:R-:W-:-:S08]  /*1b30*/  DFMA R44, R42, -R20, 1 ;  /* 0x3ff000002a2c742b */ /* 0x001fd00000000814 */
[----:B------:R-:W-:-:S08]  /*1b40*/  DFMA R44, R44, R44, R44 ;  /* 0x0000002c2c2c722b */ /* 0x000fd0000000002c */
[----:B------:R-:W-:-:S08]  /*1b50*/  DFMA R44, R42, R44, R42 ;  /* 0x0000002c2a2c722b */ /* 0x000fd0000000002a */
[----:B------:R-:W-:-:S08]  /*1b60*/  DFMA R42, R44, -R20, 1 ;  /* 0x3ff000002c2a742b */ /* 0x000fd00000000814 */
[----:B------:R-:W-:Y:S01]  /*1b70*/  DFMA R42, R44, R42, R44 ;  /* 0x0000002a2c2a722b */ /* 0x000fe2000000002c */
[----:B------:R-:W-:Y:S01]  /*1b80*/  LOP3.LUT R45, R47, 0x800fffff, R17, 0xf8, !PT ;  /* 0x800fffff2f2d7812 */ /* 0x000fe200078ef811 */
[----:B------:R-:W-:Y:S01]  /*1b90*/  IMAD.MOV.U32 R44, RZ, RZ, R16 ;  /* 0x000000ffff2c7224 */ /* 0x000fe200078e0010 */
[----:B------:R-:W-:Y:S08]  /*1ba0*/  @P2 BRA `(.L_x_35) ;  /* 0x0000000000202947 */ /* 0x000ff00003800000 */
[----:B------:R-:W-:Y:S01]  /*1bb0*/  LOP3.LUT R47, R19, 0x7ff00000, RZ, 0xc0, !PT ;  /* 0x7ff00000132f7812 */ /* 0x000fe200078ec0ff */
[----:B------:R-:W-:-:S03]  /*1bc0*/  IMAD.MOV.U32 R46, RZ, RZ, RZ ;  /* 0x000000ffff2e7224 */ /* 0x000fc600078e00ff */
[----:B------:R-:W-:-:S04]  /*1bd0*/  ISETP.GE.U32.AND P2, PT, R50, R47, PT ;  /* 0x0000002f3200720c */ /* 0x000fc80003f46070 */
[----:B------:R-:W-:-:S04]  /*1be0*/  SEL R47, R51, 0x63400000, !P2 ;  /* 0x63400000332f7807 */ /* 0x000fc80005000000 */
[----:B------:R-:W-:-:S04]  /*1bf0*/  LOP3.LUT R47, R47, 0x80000000, R17, 0xf8, !PT ;  /* 0x800000002f2f7812 */ /* 0x000fc800078ef811 */
[----:B------:R-:W-:-:S06]  /*1c00*/  LOP3.LUT R47, R47, 0x100000, RZ, 0xfc, !PT ;  /* 0x001000002f2f7812 */ /* 0x000fcc00078efcff */
[----:B------:R-:W-:-:S10]  /*1c10*/  DFMA R44, R44, 2, -R46 ;  /* 0x400000002c2c782b */ /* 0x000fd4000000082e */
[----:B------:R-:W-:-:S07]  /*1c20*/  LOP3.LUT R52, R45, 0x7ff00000, RZ, 0xc0, !PT ;  /* 0x7ff000002d347812 */ /* 0x000fce00078ec0ff */
.L_x_35:
[----:B------:R-:W-:Y:S01]  /*1c30*/  DMUL R46, R42, R44 ;  /* 0x0000002c2a2e7228 */ /* 0x000fe20000000000 */
[----:B------:R-:W-:-:S07]  /*1c40*/  @!P0 LOP3.LUT R15, R21, 0x7ff00000, RZ, 0xc0, !PT ;  /* 0x7ff00000150f8812 */ /* 0x000fce00078ec0ff */
[----:B------:R-:W-:-:S08]  /*1c50*/  DFMA R48, R46, -R20, R44 ;  /* 0x800000142e30722b */ /* 0x000fd0000000002c */
[----:B------:R-:W-:Y:S01]  /*1c60*/  DFMA R48, R42, R48, R46 ;  /* 0x000000302a30722b */ /* 0x000fe2000000002e */
[----:B------:R-:W-:-:S05]  /*1c70*/  VIADD R42, R52, 0xffffffff ;  /* 0xffffffff342a7836 */ /* 0x000fca0000000000 */
[----:B------:R-:W-:Y:S01]  /*1c80*/  ISETP.GT.U32.AND P0, PT, R42, 0x7feffffe, PT ;  /* 0x7feffffe2a00780c */ /* 0x000fe20003f04070 */
[----:B------:R-:W-:-:S05]  /*1c90*/  VIADD R42, R15, 0xffffffff ;  /* 0xffffffff0f2a7836 */ /* 0x000fca0000000000 */
[----:B------:R-:W-:-:S13]  /*1ca0*/  ISETP.GT.U32.OR P0, PT, R42, 0x7feffffe, P0 ;  /* 0x7feffffe2a00780c */ /* 0x000fda0000704470 */
[----:B------:R-:W-:Y:S05]  /*1cb0*/  @P0 BRA `(.L_x_36) ;  /* 0x00000000006c0947 */ /* 0x000fea0003800000 */
[----:B------:R-:W-:-:S04]  /*1cc0*/  LOP3.LUT R17, R19, 0x7ff00000, RZ, 0xc0, !PT ;  /* 0x7ff0000013117812 */ /* 0x000fc800078ec0ff */
[CC--:B------:R-:W-:Y:S02]  /*1cd0*/  VIADDMNMX R15, R50.reuse, -R17.reuse, 0xb9600000, !PT ;  /* 0xb9600000320f7446 */ /* 0x0c0fe40007800911 */
[----:B------:R-:W-:Y:S02]  /*1ce0*/  ISETP.GE.U32.AND P0, PT, R50, R17, PT ;  /* 0x000000113200720c */ /* 0x000fe40003f06070 */
[----:B------:R-:W-:Y:S02]  /*1cf0*/  VIMNMX R15, PT, PT, R15, 0x46a00000, PT ;  /* 0x46a000000f0f7848 */ /* 0x000fe40003fe0100 */
[----:B------:R-:W-:-:S05]  /*1d00*/  SEL R16, R51, 0x63400000, !P0 ;  /* 0x6340000033107807 */ /* 0x000fca0004000000 */
[----:B------:R-:W-:Y:S02]  /*1d10*/  IMAD.IADD R15, R15, 0x1, -R16 ;  /* 0x000000010f0f7824 */ /* 0x000fe400078e0a10 */
[----:B------:R-:W-:Y:S02]  /*1d20*/  IMAD.MOV.U32 R16, RZ, RZ, RZ ;  /* 0x000000ffff107224 */ /* 0x000fe400078e00ff */
[----:B------:R-:W-:-:S06]  /*1d30*/  VIADD R17, R15, 0x7fe00000 ;  /* 0x7fe000000f117836 */ /* 0x000fcc0000000000 */
[----:B------:R-:W-:-:S10]  /*1d40*/  DMUL R42, R48, R16 ;  /* 0x00000010302a7228 */ /* 0x000fd40000000000 */
[----:B------:R-:W-:-:S13]  /*1d50*/  FSETP.GTU.AND P0, PT, |R43|, 1.469367938527859385e-39, PT ;  /* 0x001000002b00780b */ /* 0x000fda0003f0c200 */
[----:B------:R-:W-:Y:S05]  /*1d60*/  @P0 BRA `(.L_x_37) ;  /* 0x0000000000940947 */ /* 0x000fea0003800000 */
[----:B------:R-:W-:-:S06]  /*1d70*/  DFMA R20, R48, -R20, R44 ;  /* 0x800000143014722b */ /* 0x000fcc000000002c */
[----:B------:R-:W-:-:S04]  /*1d80*/  IMAD.MOV.U32 R20, RZ, RZ, RZ ;  /* 0x000000ffff147224 */ /* 0x000fc800078e00ff */
[C---:B------:R-:W-:Y:S02]  /*1d90*/  FSETP.NEU.AND P0, PT, R21.reuse, RZ, PT ;  /* 0x000000ff1500720b */ /* 0x040fe40003f0d000 */
[----:B------:R-:W-:-:S04]  /*1da0*/  LOP3.LUT R19, R21, 0x80000000, R19, 0x48, !PT ;  /* 0x8000000015137812 */ /* 0x000fc800078e4813 */
[----:B------:R-:W-:-:S07]  /*1db0*/  LOP3.LUT R21, R19, R17, RZ, 0xfc, !PT ;  /* 0x0000001113157212 */ /* 0x000fce00078efcff */
[----:B------:R-:W-:Y:S05]  /*1dc0*/  @!P0 BRA `(.L_x_37) ;  /* 0x00000000007c8947 */ /* 0x000fea0003800000 */
[----:B------:R-:W-:Y:S01]  /*1dd0*/  IMAD.MOV R17, RZ, RZ, -R15 ;  /* 0x000000ffff117224 */ /* 0x000fe200078e0a0f */
[----:B------:R-:W-:Y:S01]  /*1de0*/  MOV R16, RZ ;  /* 0x000000ff00107202 */ /* 0x000fe20000000f00 */
[----:B------:R-:W-:Y:S01]  /*1df0*/  DMUL.RP R20, R48, R20 ;  /* 0x0000001430147228 */ /* 0x000fe20000008000 */
[----:B------:R-:W-:-:S04]  /*1e00*/  IADD3 R15, PT, PT, -R15, -0x43300000, RZ ;  /* 0xbcd000000f0f7810 */ /* 0x000fc80007ffe1ff */
[----:B------:R-:W-:-:S05]  /*1e10*/  DFMA R16, R42, -R16, R48 ;  /* 0x800000102a10722b */ /* 0x000fca0000000030 */
[----:B------:R-:W-:-:S05]  /*1e20*/  LOP3.LUT R19, R21, R19, RZ, 0x3c, !PT ;  /* 0x0000001315137212 */ /* 0x000fca00078e3cff */
[----:B------:R-:W-:-:S04]  /*1e30*/  FSETP.NEU.AND P0, PT, |R17|, R15, PT ;  /* 0x0000000f1100720b */ /* 0x000fc80003f0d200 */
[----:B------:R-:W-:Y:S02]  /*1e40*/  FSEL R42, R20, R42, !P0 ;  /* 0x0000002a142a7208 */ /* 0x000fe40004000000 */
[----:B------:R-:W-:Y:S01]  /*1e50*/  FSEL R43, R19, R43, !P0 ;  /* 0x0000002b132b7208 */ /* 0x000fe20004000000 */
[----:B------:R-:W-:Y:S06]  /*1e60*/  BRA `(.L_x_37) ;  /* 0x0000000000547947 */ /* 0x000fec0003800000 */
.L_x_36:
        /* <DEDUP_REMOVED lines=16> */
.L_x_39:
[----:B------:R-:W-:Y:S01]  /*1f70*/  LOP3.LUT R43, R19, 0x80000, RZ, 0xfc, !PT ;  /* 0x00080000132b7812 */ /* 0x000fe200078efcff */
[----:B------:R-:W-:Y:S01]  /*1f80*/  IMAD.MOV.U32 R42, RZ, RZ, R18 ;  /* 0x000000ffff2a7224 */ /* 0x000fe200078e0012 */
[----:B------:R-:W-:Y:S06]  /*1f90*/  BRA `(.L_x_37) ;  /* 0x0000000000087947 */ /* 0x000fec0003800000 */
.L_x_38:
[----:B------:R-:W-:Y:S01]  /*1fa0*/  LOP3.LUT R43, R17, 0x80000, RZ, 0xfc, !PT ;  /* 0x00080000112b7812 */ /* 0x000fe200078efcff */
[----:B------:R-:W-:-:S07]  /*1fb0*/  IMAD.MOV.U32 R42, RZ, RZ, R16 ;  /* 0x000000ffff2a7224 */ /* 0x000fce00078e0010 */
.L_x_37:
[----:B------:R-:W-:-:S04]  /*1fc0*/  IMAD.MOV.U32 R15, RZ, RZ, 0x0 ;  /* 0x00000000ff0f7424 */ /* 0x000fc800078e00ff */
[----:B------:R-:W-:Y:S05]  /*1fd0*/  RET.REL.NODEC R14 `(otto_batch_f32) ;  /* 0xffffffe00e087950 */ /* 0x000fea0003c3ffff */
.L_x_40:
        /* <DEDUP_REMOVED lines=10> */
.L_x_42:


//--------------------- .nv.shared.reserved.0     --------------------------
	.section	.nv.shared.reserved.0,"aw",@nobits
	.weak		__nv_reservedSMEM_offset_0_alias
	.size		__nv_reservedSMEM_offset_0_alias, 0, 64
	.other		__nv_reservedSMEM_offset_0_alias,@"STO_CUDA_RESERVED_SHARED STV_DEFAULT"
__nv_reservedSMEM_offset_0_alias:
	.zero		0
	.zero		64


//--------------------- .nv.constant0.otto_many_series_one_param_f32 --------------------------
	.section	.nv.constant0.otto_many_series_one_param_f32,"a",@progbits
	.sectionflags	@""
	.align	4
.nv.constant0.otto_many_series_one_param_f32:
	.zero		952


//--------------------- .nv.constant0.otto_batch_f32 --------------------------
	.section	.nv.constant0.otto_batch_f32,"a",@progbits
	.sectionflags	@""
	.align	4
.nv.constant0.otto_batch_f32:
	.zero		984


//--------------------- SYMBOLS --------------------------

	.type		.nv.reservedSmem.offset0,@object
	.size		.nv.reservedSmem.offset0,0x4
